	.target	sm_100a

	.elftype	@"ET_EXEC"


//--------------------- .note.nv.tkinfo           --------------------------
	.section	.note.nv.tkinfo,"",@"SHT_NOTE"
	.sectionflags	@"SHF_NOTE_NV_TKINFO"
	.tkinfo
        /*0018*/ 	.word	0x00000002
        /*0030*/ 	.string	""
        /*0030*/ 	.string	"ptxas"
        /*0030*/ 	.string	"Cuda compilation tools, release 13.0, V13.0.88"
        /*0030*/ 	.string	"Build cuda_13.0.r13.0/compiler.36424714_0"
        /*0030*/ 	.string	"-arch sm_100a -m 64 "



//--------------------- .note.nv.cuinfo           --------------------------
	.section	.note.nv.cuinfo,"",@"SHT_NOTE"
	.sectionflags	@"SHF_NOTE_NV_CUINFO"
        /*0018*/ 	.short	0x0002
        /*001a*/ 	.short	0x0064
        /*001c*/ 	.short	0x0082
	.zero		2


//--------------------- .nv.info                  --------------------------
	.section	.nv.info,"",@"SHT_CUDA_INFO"
	.align	4


	//----- nvinfo : EIATTR_REGCOUNT
	.align		4
        /*0000*/ 	.byte	0x04, 0x2f
        /*0002*/ 	.short	(.L_19 - .L_18)
	.align		4
.L_18:
        /*0004*/ 	.word	index@(_ZN7cutlass13device_kernelINS_4gemm6kernel13GemmUniversalIN4cute5tupleIJiiiiEEENS1_10collective13CollectiveMmaINS1_35MainloopSm100TmaUmmaWarpSpecializedILi17ELi2ELi4ENS5_IJNS4_1CILi2EEESB_NSA_ILi1EEEEEEEENS5_IJNSA_ILi128EEENSA_ILi64EEESG_EEENS_10bfloat16_tENS5_IJlSC_lEEESI_SJ_NS4_8TiledMMAINS4_8MMA_AtomIJNS4_26SM100_MMA_F16BF16_2x1SM_SSISI_SI_fLi128ELi64ELNS4_4UMMA5MajorE0ELSO_0ELNSN_7ScaleInE0ELSP_0EEEEEENS4_6LayoutINS5_IJSC_SC_SC_EEENS5_IJNSA_ILi0EEESU_SU_EEEEENS5_IJNS4_10UnderscoreESX_SX_EEEEENS4_28SM100_TMA_2SM_LOAD_MULTICASTENS4_14ComposedLayoutINS4_7SwizzleILi3ELi4ELi3EEENS4_18smem_ptr_flag_bitsILi16EEENSS_INS5_IJNSA_ILi8EEESG_EEENS5_IJSG_SC_EEEEEEEvNS4_8identityENS4_18SM100_TMA_2SM_LOADES1A_vS1B_EENS_8epilogue10collective18CollectiveEpilogueINS1E_23Sm100TmaWarpSpecializedILi3ELi2ELi16ELb1ELb0EEEJNS5_IJSG_SG_SG_EEENS5_IJNSS_ISG_SC_EENSS_INS5_IJNSA_ILi16EEESB_EEENS5_IJSC_NSA_ILi32EEEEEEEEEEESI_SJ_SI_SJ_NS1E_6fusion15FusionCallbacksIS1I_NS1R_17LinearCombinationISI_fSI_fLNS_15FloatRoundStyleE2EEES1J_S1Q_JEEENS4_5SM1004TMEM4LOAD26SM100_TMEM_LOAD_32dp32b16xENS4_13SM90_TMA_LOADENS11_INS12_ILi1ELi4ELi3EEES15_NSS_INS5_IJS16_S1L_EEENS5_IJS1L_SC_EEEEEEENS4_39AutoVectorizingCopyWithAssumedAlignmentILi128EEENS4_14SM90_TMA_STOREES26_S28_S28_EEEvvEEEEvNT_6ParamsE)
        /*0008*/ 	.word	0x00000046


	//----- nvinfo : EIATTR_FRAME_SIZE
	.align		4
.L_19:
        /*000c*/ 	.byte	0x04, 0x11
        /*000e*/ 	.short	(.L_21 - .L_20)
	.align		4
.L_20:
        /*0010*/ 	.word	index@($__internal_2_$__cuda_sm10x_tcgen05_guardrail_trap_unallocated_columns_being_dealloced)
        /*0014*/ 	.word	0x00000000


	//----- nvinfo : EIATTR_FRAME_SIZE
	.align		4
.L_21:
        /*0018*/ 	.byte	0x04, 0x11
        /*001a*/ 	.short	(.L_23 - .L_22)
	.align		4
.L_22:
        /*001c*/ 	.word	index@($__internal_1_$__cuda_sm10x_tcgen05_guardrail_trap_phase_invalid_during_alloc)
        /*0020*/ 	.word	0x00000000


	//----- nvinfo : EIATTR_FRAME_SIZE
	.align		4
.L_23:
        /*0024*/ 	.byte	0x04, 0x11
        /*0026*/ 	.short	(.L_25 - .L_24)
	.align		4
.L_24:
        /*0028*/ 	.word	index@($__internal_0_$__cuda_sm10x_tcgen05_guardrail_trap_col_being_dealloced_not_returned_by_alloc)
        /*002c*/ 	.word	0x00000000


	//----- nvinfo : EIATTR_FRAME_SIZE
	.align		4
.L_25:
        /*0030*/ 	.byte	0x04, 0x11
        /*0032*/ 	.short	(.L_27 - .L_26)
	.align		4
.L_26:
        /*0034*/ 	.word	index@(_ZN7cutlass13device_kernelINS_4gemm6kernel13GemmUniversalIN4cute5tupleIJiiiiEEENS1_10collective13CollectiveMmaINS1_35MainloopSm100TmaUmmaWarpSpecializedILi17ELi2ELi4ENS5_IJNS4_1CILi2EEESB_NSA_ILi1EEEEEEEENS5_IJNSA_ILi128EEENSA_ILi64EEESG_EEENS_10bfloat16_tENS5_IJlSC_lEEESI_SJ_NS4_8TiledMMAINS4_8MMA_AtomIJNS4_26SM100_MMA_F16BF16_2x1SM_SSISI_SI_fLi128ELi64ELNS4_4UMMA5MajorE0ELSO_0ELNSN_7ScaleInE0ELSP_0EEEEEENS4_6LayoutINS5_IJSC_SC_SC_EEENS5_IJNSA_ILi0EEESU_SU_EEEEENS5_IJNS4_10UnderscoreESX_SX_EEEEENS4_28SM100_TMA_2SM_LOAD_MULTICASTENS4_14ComposedLayoutINS4_7SwizzleILi3ELi4ELi3EEENS4_18smem_ptr_flag_bitsILi16EEENSS_INS5_IJNSA_ILi8EEESG_EEENS5_IJSG_SC_EEEEEEEvNS4_8identityENS4_18SM100_TMA_2SM_LOADES1A_vS1B_EENS_8epilogue10collective18CollectiveEpilogueINS1E_23Sm100TmaWarpSpecializedILi3ELi2ELi16ELb1ELb0EEEJNS5_IJSG_SG_SG_EEENS5_IJNSS_ISG_SC_EENSS_INS5_IJNSA_ILi16EEESB_EEENS5_IJSC_NSA_ILi32EEEEEEEEEEESI_SJ_SI_SJ_NS1E_6fusion15FusionCallbacksIS1I_NS1R_17LinearCombinationISI_fSI_fLNS_15FloatRoundStyleE2EEES1J_S1Q_JEEENS4_5SM1004TMEM4LOAD26SM100_TMEM_LOAD_32dp32b16xENS4_13SM90_TMA_LOADENS11_INS12_ILi1ELi4ELi3EEES15_NSS_INS5_IJS16_S1L_EEENS5_IJS1L_SC_EEEEEEENS4_39AutoVectorizingCopyWithAssumedAlignmentILi128EEENS4_14SM90_TMA_STOREES26_S28_S28_EEEvvEEEEvNT_6ParamsE)
        /*0038*/ 	.word	0x00000000


	//----- nvinfo : EIATTR_MIN_STACK_SIZE
	.align		4
.L_27:
        /*003c*/ 	.byte	0x04, 0x12
        /*003e*/ 	.short	(.L_29 - .L_28)
	.align		4
.L_28:
        /*0040*/ 	.word	index@(_ZN7cutlass13device_kernelINS_4gemm6kernel13GemmUniversalIN4cute5tupleIJiiiiEEENS1_10collective13CollectiveMmaINS1_35MainloopSm100TmaUmmaWarpSpecializedILi17ELi2ELi4ENS5_IJNS4_1CILi2EEESB_NSA_ILi1EEEEEEEENS5_IJNSA_ILi128EEENSA_ILi64EEESG_EEENS_10bfloat16_tENS5_IJlSC_lEEESI_SJ_NS4_8TiledMMAINS4_8MMA_AtomIJNS4_26SM100_MMA_F16BF16_2x1SM_SSISI_SI_fLi128ELi64ELNS4_4UMMA5MajorE0ELSO_0ELNSN_7ScaleInE0ELSP_0EEEEEENS4_6LayoutINS5_IJSC_SC_SC_EEENS5_IJNSA_ILi0EEESU_SU_EEEEENS5_IJNS4_10UnderscoreESX_SX_EEEEENS4_28SM100_TMA_2SM_LOAD_MULTICASTENS4_14ComposedLayoutINS4_7SwizzleILi3ELi4ELi3EEENS4_18smem_ptr_flag_bitsILi16EEENSS_INS5_IJNSA_ILi8EEESG_EEENS5_IJSG_SC_EEEEEEEvNS4_8identityENS4_18SM100_TMA_2SM_LOADES1A_vS1B_EENS_8epilogue10collective18CollectiveEpilogueINS1E_23Sm100TmaWarpSpecializedILi3ELi2ELi16ELb1ELb0EEEJNS5_IJSG_SG_SG_EEENS5_IJNSS_ISG_SC_EENSS_INS5_IJNSA_ILi16EEESB_EEENS5_IJSC_NSA_ILi32EEEEEEEEEEESI_SJ_SI_SJ_NS1E_6fusion15FusionCallbacksIS1I_NS1R_17LinearCombinationISI_fSI_fLNS_15FloatRoundStyleE2EEES1J_S1Q_JEEENS4_5SM1004TMEM4LOAD26SM100_TMEM_LOAD_32dp32b16xENS4_13SM90_TMA_LOADENS11_INS12_ILi1ELi4ELi3EEES15_NSS_INS5_IJS16_S1L_EEENS5_IJS1L_SC_EEEEEEENS4_39AutoVectorizingCopyWithAssumedAlignmentILi128EEENS4_14SM90_TMA_STOREES26_S28_S28_EEEvvEEEEvNT_6ParamsE)
        /*0044*/ 	.word	0x00000000
.L_29:


//--------------------- .nv.compat                --------------------------
	.section	.nv.compat,"",@"SHT_CUDA_COMPAT_INFO"
	.align	4
        /*0000*/ 	.byte	0x02, 0x09, 0x01, 0x00, 0x02, 0x02, 0x02, 0x00, 0x02, 0x05, 0x05, 0x00, 0x03, 0x07, 0x01, 0x01
        /*0010*/ 	.byte	0x02, 0x03, 0x01, 0x00, 0x02, 0x06, 0x01, 0x00, 0x04, 0x0b, 0x08, 0x00, 0x09, 0x00, 0x00, 0x00
        /*0020*/ 	.byte	0x00, 0x00, 0x00, 0x00


//--------------------- .nv.info._ZN7cutlass13device_kernelINS_4gemm6kernel13GemmUniversalIN4cute5tupleIJiiiiEEENS1_10collective13CollectiveMmaINS1_35MainloopSm100TmaUmmaWarpSpecializedILi17ELi2ELi4ENS5_IJNS4_1CILi2EEESB_NSA_ILi1EEEEEEEENS5_IJNSA_ILi128EEENSA_ILi64EEESG_EEENS_10bfloat16_tENS5_IJlSC_lEEESI_SJ_NS4_8TiledMMAINS4_8MMA_AtomIJNS4_26SM100_MMA_F16BF16_2x1SM_SSISI_SI_fLi128ELi64ELNS4_4UMMA5MajorE0ELSO_0ELNSN_7ScaleInE0ELSP_0EEEEEENS4_6LayoutINS5_IJSC_SC_SC_EEENS5_IJNSA_ILi0EEESU_SU_EEEEENS5_IJNS4_10UnderscoreESX_SX_EEEEENS4_28SM100_TMA_2SM_LOAD_MULTICASTENS4_14ComposedLayoutINS4_7SwizzleILi3ELi4ELi3EEENS4_18smem_ptr_flag_bitsILi16EEENSS_INS5_IJNSA_ILi8EEESG_EEENS5_IJSG_SC_EEEEEEEvNS4_8identityENS4_18SM100_TMA_2SM_LOADES1A_vS1B_EENS_8epilogue10collective18CollectiveEpilogueINS1E_23Sm100TmaWarpSpecializedILi3ELi2ELi16ELb1ELb0EEEJNS5_IJSG_SG_SG_EEENS5_IJNSS_ISG_SC_EENSS_INS5_IJNSA_ILi16EEESB_EEENS5_IJSC_NSA_ILi32EEEEEEEEEEESI_SJ_SI_SJ_NS1E_6fusion15FusionCallbacksIS1I_NS1R_17LinearCombinationISI_fSI_fLNS_15FloatRoundStyleE2EEES1J_S1Q_JEEENS4_5SM1004TMEM4LOAD26SM100_TMEM_LOAD_32dp32b16xENS4_13SM90_TMA_LOADENS11_INS12_ILi1ELi4ELi3EEES15_NSS_INS5_IJS16_S1L_EEENS5_IJS1L_SC_EEEEEEENS4_39AutoVectorizingCopyWithAssumedAlignmentILi128EEENS4_14SM90_TMA_STOREES26_S28_S28_EEEvvEEEEvNT_6ParamsE --------------------------
	.section	.nv.info._ZN7cutlass13device_kernelINS_4gemm6kernel13GemmUniversalIN4cute5tupleIJiiiiEEENS1_10collective13CollectiveMmaINS1_35MainloopSm100TmaUmmaWarpSpecializedILi17ELi2ELi4ENS5_IJNS4_1CILi2EEESB_NSA_ILi1EEEEEEEENS5_IJNSA_ILi128EEENSA_ILi64EEESG_EEENS_10bfloat16_tENS5_IJlSC_lEEESI_SJ_NS4_8TiledMMAINS4_8MMA_AtomIJNS4_26SM100_MMA_F16BF16_2x1SM_SSISI_SI_fLi128ELi64ELNS4_4UMMA5MajorE0ELSO_0ELNSN_7ScaleInE0ELSP_0EEEEEENS4_6LayoutINS5_IJSC_SC_SC_EEENS5_IJNSA_ILi0EEESU_SU_EEEEENS5_IJNS4_10UnderscoreESX_SX_EEEEENS4_28SM100_TMA_2SM_LOAD_MULTICASTENS4_14ComposedLayoutINS4_7SwizzleILi3ELi4ELi3EEENS4_18smem_ptr_flag_bitsILi16EEENSS_INS5_IJNSA_ILi8EEESG_EEENS5_IJSG_SC_EEEEEEEvNS4_8identityENS4_18SM100_TMA_2SM_LOADES1A_vS1B_EENS_8epilogue10collective18CollectiveEpilogueINS1E_23Sm100TmaWarpSpecializedILi3ELi2ELi16ELb1ELb0EEEJNS5_IJSG_SG_SG_EEENS5_IJNSS_ISG_SC_EENSS_INS5_IJNSA_ILi16EEESB_EEENS5_IJSC_NSA_ILi32EEEEEEEEEEESI_SJ_SI_SJ_NS1E_6fusion15FusionCallbacksIS1I_NS1R_17LinearCombinationISI_fSI_fLNS_15FloatRoundStyleE2EEES1J_S1Q_JEEENS4_5SM1004TMEM4LOAD26SM100_TMEM_LOAD_32dp32b16xENS4_13SM90_TMA_LOADENS11_INS12_ILi1ELi4ELi3EEES15_NSS_INS5_IJS16_S1L_EEENS5_IJS1L_SC_EEEEEEENS4_39AutoVectorizingCopyWithAssumedAlignmentILi128EEENS4_14SM90_TMA_STOREES26_S28_S28_EEEvvEEEEvNT_6ParamsE,"",@"SHT_CUDA_INFO"
	.sectionflags	@""
	.align	4


	//----- nvinfo : EIATTR_CUDA_API_VERSION
	.align		4
        /*0000*/ 	.byte	0x04, 0x37
        /*0002*/ 	.short	(.L_31 - .L_30)
.L_30:
        /*0004*/ 	.word	0x00000082


	//----- nvinfo : EIATTR_KPARAM_INFO
	.align		4
.L_31:
        /*0008*/ 	.byte	0x04, 0x17
        /*000a*/ 	.short	(.L_33 - .L_32)
.L_32:
        /*000c*/ 	.word	0x00000000
        /*0010*/ 	.short	0x0000
        /*0012*/ 	.short	0x0000
        /*0014*/ 	.byte	0x00, 0xf0, 0x01, 0x20


	//----- nvinfo : EIATTR_AT_ENTRY_FRAGMENTS
	.align		4
.L_33:
        /*0018*/ 	.byte	0x04, 0x4f
        /*001a*/ 	.short	(.L_35 - .L_34)


	//   ....[0]....
.L_34:
        /*001c*/ 	.word	0x00000007


	//----- nvinfo : EIATTR_RESERVED_SMEM_USED
	.align		4
.L_35:
        /*0020*/ 	.byte	0x01, 0x41
	.zero		2


	//----- nvinfo : EIATTR_SPARSE_MMA_MASK
	.align		4
        /*0024*/ 	.byte	0x03, 0x50
        /*0026*/ 	.short	0x0000


	//----- nvinfo : EIATTR_TCGEN05_2CTA_USED
	.align		4
        /*0028*/ 	.byte	0x01, 0x52
	.zero		2


	//----- nvinfo : EIATTR_MAXREG_COUNT
	.align		4
        /*002c*/ 	.byte	0x03, 0x1b
        /*002e*/ 	.short	0x00ff


	//----- nvinfo : EIATTR_NUM_BARRIERS
	.align		4
        /*0030*/ 	.byte	0x02, 0x4c
        /*0032*/ 	.byte	0x07
	.zero		1


	//----- nvinfo : EIATTR_EXTERNS
	.align		4
        /*0034*/ 	.byte	0x04, 0x0f
        /*0036*/ 	.short	(.L_37 - .L_36)


	//   ....[0]....
	.align		4
.L_36:
        /*0038*/ 	.word	index@(__assertfail)


	//----- nvinfo : EIATTR_MERCURY_ISA_VERSION
	.align		4
.L_37:
        /*003c*/ 	.byte	0x03, 0x5f
        /*003e*/ 	.short	0x0101


	//----- nvinfo : EIATTR_INT_WARP_WIDE_INSTR_OFFSETS
	.align		4
        /*0040*/ 	.byte	0x04, 0x31
        /*0042*/ 	.short	(.L_39 - .L_38)


	//   ....[0]....
.L_38:
        /*0044*/ 	.word	0x00000f90


	//   ....[1]....
        /*0048*/ 	.word	0x00001040


	//   ....[2]....
        /*004c*/ 	.word	0x00004cb0


	//   ....[3]....
        /*0050*/ 	.word	0x00004ce0


	//   ....[4]....
        /*0054*/ 	.word	0x00004d00


	//   ....[5]....
        /*0058*/ 	.word	0x000058c0


	//   ....[6]....
        /*005c*/ 	.word	0x00005980


	//   ....[7]....
        /*0060*/ 	.word	0x000059f0


	//   ....[8]....
        /*0064*/ 	.word	0x00005b20


	//   ....[9]....
        /*0068*/ 	.word	0x00005c30


	//   ....[10]....
        /*006c*/ 	.word	0x00005c70


	//----- nvinfo : EIATTR_COOP_GROUP_MASK_REGIDS
	.align		4
.L_39:
        /*0070*/ 	.byte	0x04, 0x29
        /*0072*/ 	.short	(.L_41 - .L_40)


	//   ....[0]....
.L_40:
        /*0074*/ 	.word	0xffffffff


	//   ....[1]....
        /*0078*/ 	.word	0xffffffff


	//   ....[2]....
        /*007c*/ 	.word	0xffffffff


	//   ....[3]....
        /*0080*/ 	.word	0xffffffff


	//   ....[4]....
        /*0084*/ 	.word	0xffffffff


	//   ....[5]....
        /*0088*/ 	.word	0xffffffff


	//   ....[6]....
        /*008c*/ 	.word	0xffffffff


	//   ....[7]....
        /*0090*/ 	.word	0xffffffff


	//   ....[8]....
        /*0094*/ 	.word	0xffffffff


	//   ....[9]....
        /*0098*/ 	.word	0xffffffff


	//   ....[10]....
        /*009c*/ 	.word	0xffffffff


	//   ....[11]....
        /*00a0*/ 	.word	0xffffffff


	//   ....[12]....
        /*00a4*/ 	.word	0xffffffff


	//   ....[13]....
        /*00a8*/ 	.word	0xffffffff


	//----- nvinfo : EIATTR_COOP_GROUP_INSTR_OFFSETS
	.align		4
.L_41:
        /*00ac*/ 	.byte	0x04, 0x28
        /*00ae*/ 	.short	(.L_43 - .L_42)


	//   ....[0]....
.L_42:
        /*00b0*/ 	.word	0x000000b0


	//   ....[1]....
        /*00b4*/ 	.word	0x00000520


	//   ....[2]....
        /*00b8*/ 	.word	0x000008c0


	//   ....[3]....
        /*00bc*/ 	.word	0x00000a40


	//   ....[4]....
        /*00c0*/ 	.word	0x00000b40


	//   ....[5]....
        /*00c4*/ 	.word	0x00000cb0


	//   ....[6]....
        /*00c8*/ 	.word	0x00000e50


	//   ....[7]....
        /*00cc*/ 	.word	0x000010b0


	//   ....[8]....
        /*00d0*/ 	.word	0x00002450


	//   ....[9]....
        /*00d4*/ 	.word	0x00003a90


	//   ....[10]....
        /*00d8*/ 	.word	0x00003f60


	//   ....[11]....
        /*00dc*/ 	.word	0x00003f90


	//   ....[12]....
        /*00e0*/ 	.word	0x00004bb0


	//   ....[13]....
        /*00e4*/ 	.word	0x00004dc0


	//----- nvinfo : EIATTR_VRC_CTA_INIT_COUNT
	.align		4
.L_43:
        /*00e8*/ 	.byte	0x02, 0x4a
        /*00ea*/ 	.byte	0x80
	.zero		1


	//----- nvinfo : EIATTR_SYSCALL_OFFSETS
	.align		4
        /*00ec*/ 	.byte	0x04, 0x46
        /*00ee*/ 	.short	(.L_45 - .L_44)


	//   ....[0]....
.L_44:
        /*00f0*/ 	.word	0x00006950


	//   ....[1]....
        /*00f4*/ 	.word	0x00006a40


	//   ....[2]....
        /*00f8*/ 	.word	0x00007260


	//   ....[3]....
        /*00fc*/ 	.word	0x00007bf0


	//----- nvinfo : EIATTR_MBARRIER_INSTR_OFFSETS
	.align		4
.L_45:
        /*0100*/ 	.byte	0x04, 0x39
        /*0102*/ 	.short	(.L_47 - .L_46)


	//   ....[0]....
.L_46:
        /*0104*/ 	.word	0x00000680
        /*0108*/ 	.word	0x000000ff
        /*010c*/ 	.word	0x00000000
        /*0110*/ 	.short	0x0100
        /*0112*/ 	.byte	0x04
	.zero		1


	//   ....[1]....
        /*0114*/ 	.word	0x00000690
        /*0118*/ 	.word	0x000000ff
        /*011c*/ 	.word	0x00000088
        /*0120*/ 	.short	0x0100
        /*0122*/ 	.byte	0x04
	.zero		1


	//   ....[2]....
        /*0124*/ 	.word	0x000006a0
        /*0128*/ 	.word	0x000000ff
        /*012c*/ 	.word	0x00000008
        /*0130*/ 	.short	0x0100
        /*0132*/ 	.byte	0x04
	.zero		1


	//   ....[3]....
        /*0134*/ 	.word	0x000006b0
        /*0138*/ 	.word	0x000000ff
        /*013c*/ 	.word	0x00000090
        /*0140*/ 	.short	0x0100
        /*0142*/ 	.byte	0x04
	.zero		1


	//   ....[4]....
        /*0144*/ 	.word	0x000006c0
        /*0148*/ 	.word	0x000000ff
        /*014c*/ 	.word	0x00000010
        /*0150*/ 	.short	0x0100
        /*0152*/ 	.byte	0x04
	.zero		1


	//   ....[5]....
        /*0154*/ 	.word	0x000006d0
        /*0158*/ 	.word	0x000000ff
        /*015c*/ 	.word	0x00000098
        /*0160*/ 	.short	0x0100
        /*0162*/ 	.byte	0x04
	.zero		1


	//   ....[6]....
        /*0164*/ 	.word	0x000006e0
        /*0168*/ 	.word	0x000000ff
        /*016c*/ 	.word	0x00000018
        /*0170*/ 	.short	0x0100
        /*0172*/ 	.byte	0x04
	.zero		1


	//   ....[7]....
        /*0174*/ 	.word	0x000006f0
        /*0178*/ 	.word	0x000000ff
        /*017c*/ 	.word	0x000000a0
        /*0180*/ 	.short	0x0100
        /*0182*/ 	.byte	0x04
	.zero		1


	//   ....[8]....
        /*0184*/ 	.word	0x00000700
        /*0188*/ 	.word	0x000000ff
        /*018c*/ 	.word	0x00000020
        /*0190*/ 	.short	0x0100
        /*0192*/ 	.byte	0x04
	.zero		1


	//   ....[9]....
        /*0194*/ 	.word	0x00000710
        /*0198*/ 	.word	0x000000ff
        /*019c*/ 	.word	0x000000a8
        /*01a0*/ 	.short	0x0100
        /*01a2*/ 	.byte	0x04
	.zero		1


	//   ....[10]....
        /*01a4*/ 	.word	0x00000720
        /*01a8*/ 	.word	0x000000ff
        /*01ac*/ 	.word	0x00000028
        /*01b0*/ 	.short	0x0100
        /*01b2*/ 	.byte	0x04
	.zero		1


	//   ....[11]....
        /*01b4*/ 	.word	0x00000730
        /*01b8*/ 	.word	0x000000ff
        /*01bc*/ 	.word	0x000000b0
        /*01c0*/ 	.short	0x0100
        /*01c2*/ 	.byte	0x04
	.zero		1


	//   ....[12]....
        /*01c4*/ 	.word	0x00000740
        /*01c8*/ 	.word	0x000000ff
        /*01cc*/ 	.word	0x00000030
        /*01d0*/ 	.short	0x0100
        /*01d2*/ 	.byte	0x04
	.zero		1


	//   ....[13]....
        /*01d4*/ 	.word	0x00000750
        /*01d8*/ 	.word	0x000000ff
        /*01dc*/ 	.word	0x000000b8
        /*01e0*/ 	.short	0x0100
        /*01e2*/ 	.byte	0x04
	.zero		1


	//   ....[14]....
        /*01e4*/ 	.word	0x00000760
        /*01e8*/ 	.word	0x000000ff
        /*01ec*/ 	.word	0x00000038
        /*01f0*/ 	.short	0x0100
        /*01f2*/ 	.byte	0x04
	.zero		1


	//   ....[15]....
        /*01f4*/ 	.word	0x00000770
        /*01f8*/ 	.word	0x000000ff
        /*01fc*/ 	.word	0x000000c0
        /*0200*/ 	.short	0x0100
        /*0202*/ 	.byte	0x04
	.zero		1


	//   ....[16]....
        /*0204*/ 	.word	0x00000780
        /*0208*/ 	.word	0x000000ff
        /*020c*/ 	.word	0x00000040
        /*0210*/ 	.short	0x0100
        /*0212*/ 	.byte	0x04
	.zero		1


	//   ....[17]....
        /*0214*/ 	.word	0x00000790
        /*0218*/ 	.word	0x000000ff
        /*021c*/ 	.word	0x000000c8
        /*0220*/ 	.short	0x0100
        /*0222*/ 	.byte	0x04
	.zero		1


	//   ....[18]....
        /*0224*/ 	.word	0x000007a0
        /*0228*/ 	.word	0x000000ff
        /*022c*/ 	.word	0x00000048
        /*0230*/ 	.short	0x0100
        /*0232*/ 	.byte	0x04
	.zero		1


	//   ....[19]....
        /*0234*/ 	.word	0x000007b0
        /*0238*/ 	.word	0x000000ff
        /*023c*/ 	.word	0x000000d0
        /*0240*/ 	.short	0x0100
        /*0242*/ 	.byte	0x04
	.zero		1


	//   ....[20]....
        /*0244*/ 	.word	0x000007c0
        /*0248*/ 	.word	0x000000ff
        /*024c*/ 	.word	0x00000050
        /*0250*/ 	.short	0x0100
        /*0252*/ 	.byte	0x04
	.zero		1


	//   ....[21]....
        /*0254*/ 	.word	0x000007d0
        /*0258*/ 	.word	0x000000ff
        /*025c*/ 	.word	0x000000d8
        /*0260*/ 	.short	0x0100
        /*0262*/ 	.byte	0x04
	.zero		1


	//   ....[22]....
        /*0264*/ 	.word	0x000007e0
        /*0268*/ 	.word	0x000000ff
        /*026c*/ 	.word	0x00000058
        /*0270*/ 	.short	0x0100
        /*0272*/ 	.byte	0x04
	.zero		1


	//   ....[23]....
        /*0274*/ 	.word	0x000007f0
        /*0278*/ 	.word	0x000000ff
        /*027c*/ 	.word	0x000000e0
        /*0280*/ 	.short	0x0100
        /*0282*/ 	.byte	0x04
	.zero		1


	//   ....[24]....
        /*0284*/ 	.word	0x00000800
        /*0288*/ 	.word	0x000000ff
        /*028c*/ 	.word	0x00000060
        /*0290*/ 	.short	0x0100
        /*0292*/ 	.byte	0x04
	.zero		1


	//   ....[25]....
        /*0294*/ 	.word	0x00000810
        /*0298*/ 	.word	0x000000ff
        /*029c*/ 	.word	0x000000e8
        /*02a0*/ 	.short	0x0100
        /*02a2*/ 	.byte	0x04
	.zero		1


	//   ....[26]....
        /*02a4*/ 	.word	0x00000820
        /*02a8*/ 	.word	0x000000ff
        /*02ac*/ 	.word	0x00000068
        /*02b0*/ 	.short	0x0100
        /*02b2*/ 	.byte	0x04
	.zero		1


	//   ....[27]....
        /*02b4*/ 	.word	0x00000830
        /*02b8*/ 	.word	0x000000ff
        /*02bc*/ 	.word	0x000000f0
        /*02c0*/ 	.short	0x0100
        /*02c2*/ 	.byte	0x04
	.zero		1


	//   ....[28]....
        /*02c4*/ 	.word	0x00000840
        /*02c8*/ 	.word	0x000000ff
        /*02cc*/ 	.word	0x00000070
        /*02d0*/ 	.short	0x0100
        /*02d2*/ 	.byte	0x04
	.zero		1


	//   ....[29]....
        /*02d4*/ 	.word	0x00000850
        /*02d8*/ 	.word	0x000000ff
        /*02dc*/ 	.word	0x000000f8
        /*02e0*/ 	.short	0x0100
        /*02e2*/ 	.byte	0x04
	.zero		1


	//   ....[30]....
        /*02e4*/ 	.word	0x00000860
        /*02e8*/ 	.word	0x000000ff
        /*02ec*/ 	.word	0x00000078
        /*02f0*/ 	.short	0x0100
        /*02f2*/ 	.byte	0x04
	.zero		1


	//   ....[31]....
        /*02f4*/ 	.word	0x00000870
        /*02f8*/ 	.word	0x000000ff
        /*02fc*/ 	.word	0x00000100
        /*0300*/ 	.short	0x0100
        /*0302*/ 	.byte	0x04
	.zero		1


	//   ....[32]....
        /*0304*/ 	.word	0x00000880
        /*0308*/ 	.word	0x000000ff
        /*030c*/ 	.word	0x00000080
        /*0310*/ 	.short	0x0100
        /*0312*/ 	.byte	0x04
	.zero		1


	//   ....[33]....
        /*0314*/ 	.word	0x00000890
        /*0318*/ 	.word	0x000000ff
        /*031c*/ 	.word	0x00000108
        /*0320*/ 	.short	0x0100
        /*0322*/ 	.byte	0x04
	.zero		1


	//   ....[34]....
        /*0324*/ 	.word	0x000009d0
        /*0328*/ 	.word	0x000000ff
        /*032c*/ 	.word	0x00000110
        /*0330*/ 	.short	0x0100
        /*0332*/ 	.byte	0x04
	.zero		1


	//   ....[35]....
        /*0334*/ 	.word	0x000009e0
        /*0338*/ 	.word	0x000000ff
        /*033c*/ 	.word	0x00000128
        /*0340*/ 	.short	0x0100
        /*0342*/ 	.byte	0x04
	.zero		1


	//   ....[36]....
        /*0344*/ 	.word	0x000009f0
        /*0348*/ 	.word	0x000000ff
        /*034c*/ 	.word	0x00000118
        /*0350*/ 	.short	0x0100
        /*0352*/ 	.byte	0x04
	.zero		1


	//   ....[37]....
        /*0354*/ 	.word	0x00000a00
        /*0358*/ 	.word	0x000000ff
        /*035c*/ 	.word	0x00000130
        /*0360*/ 	.short	0x0100
        /*0362*/ 	.byte	0x04
	.zero		1


	//   ....[38]....
        /*0364*/ 	.word	0x00000a10
        /*0368*/ 	.word	0x000000ff
        /*036c*/ 	.word	0x00000120
        /*0370*/ 	.short	0x0100
        /*0372*/ 	.byte	0x04
	.zero		1


	//   ....[39]....
        /*0374*/ 	.word	0x00000a20
        /*0378*/ 	.word	0x000000ff
        /*037c*/ 	.word	0x00000138
        /*0380*/ 	.short	0x0100
        /*0382*/ 	.byte	0x04
	.zero		1


	//   ....[40]....
        /*0384*/ 	.word	0x00000b10
        /*0388*/ 	.word	0x000000ff
        /*038c*/ 	.word	0x00000140
        /*0390*/ 	.short	0x0100
        /*0392*/ 	.byte	0x06
	.zero		1


	//   ....[41]....
        /*0394*/ 	.word	0x00000b20
        /*0398*/ 	.word	0x000000ff
        /*039c*/ 	.word	0x00000148
        /*03a0*/ 	.short	0x0100
        /*03a2*/ 	.byte	0x06
	.zero		1


	//   ....[42]....
        /*03a4*/ 	.word	0x00000c60
        /*03a8*/ 	.word	0x000000ff
        /*03ac*/ 	.word	0x00000150
        /*03b0*/ 	.short	0x0100
        /*03b2*/ 	.byte	0x06
	.zero		1


	//   ....[43]....
        /*03b4*/ 	.word	0x00000c70
        /*03b8*/ 	.word	0x000000ff
        /*03bc*/ 	.word	0x00000160
        /*03c0*/ 	.short	0x0100
        /*03c2*/ 	.byte	0x06
	.zero		1


	//   ....[44]....
        /*03c4*/ 	.word	0x00000c80
        /*03c8*/ 	.word	0x000000ff
        /*03cc*/ 	.word	0x00000158
        /*03d0*/ 	.short	0x0100
        /*03d2*/ 	.byte	0x06
	.zero		1


	//   ....[45]....
        /*03d4*/ 	.word	0x00000c90
        /*03d8*/ 	.word	0x000000ff
        /*03dc*/ 	.word	0x00000168
        /*03e0*/ 	.short	0x0100
        /*03e2*/ 	.byte	0x06
	.zero		1


	//   ....[46]....
        /*03e4*/ 	.word	0x00000dc0
        /*03e8*/ 	.word	0x000000ff
        /*03ec*/ 	.word	0x00000170
        /*03f0*/ 	.short	0x0100
        /*03f2*/ 	.byte	0x04
	.zero		1


	//   ....[47]....
        /*03f4*/ 	.word	0x00000dd0
        /*03f8*/ 	.word	0x000000ff
        /*03fc*/ 	.word	0x00000190
        /*0400*/ 	.short	0x0100
        /*0402*/ 	.byte	0x04
	.zero		1


	//   ....[48]....
        /*0404*/ 	.word	0x00000de0
        /*0408*/ 	.word	0x000000ff
        /*040c*/ 	.word	0x00000178
        /*0410*/ 	.short	0x0100
        /*0412*/ 	.byte	0x04
	.zero		1


	//   ....[49]....
        /*0414*/ 	.word	0x00000df0
        /*0418*/ 	.word	0x000000ff
        /*041c*/ 	.word	0x00000198
        /*0420*/ 	.short	0x0100
        /*0422*/ 	.byte	0x04
	.zero		1


	//   ....[50]....
        /*0424*/ 	.word	0x00000e00
        /*0428*/ 	.word	0x000000ff
        /*042c*/ 	.word	0x00000180
        /*0430*/ 	.short	0x0100
        /*0432*/ 	.byte	0x04
	.zero		1


	//   ....[51]....
        /*0434*/ 	.word	0x00000e10
        /*0438*/ 	.word	0x000000ff
        /*043c*/ 	.word	0x000001a0
        /*0440*/ 	.short	0x0100
        /*0442*/ 	.byte	0x04
	.zero		1


	//   ....[52]....
        /*0444*/ 	.word	0x00000e20
        /*0448*/ 	.word	0x000000ff
        /*044c*/ 	.word	0x00000188
        /*0450*/ 	.short	0x0100
        /*0452*/ 	.byte	0x04
	.zero		1


	//   ....[53]....
        /*0454*/ 	.word	0x00000e30
        /*0458*/ 	.word	0x000000ff
        /*045c*/ 	.word	0x000001a8
        /*0460*/ 	.short	0x0100
        /*0462*/ 	.byte	0x04
	.zero		1


	//   ....[54]....
        /*0464*/ 	.word	0x00000f30
        /*0468*/ 	.word	0x000000ff
        /*046c*/ 	.word	0x000001b0
        /*0470*/ 	.short	0x0100
        /*0472*/ 	.byte	0x04
	.zero		1


	//   ....[55]....
        /*0474*/ 	.word	0x00000f40
        /*0478*/ 	.word	0x000000ff
        /*047c*/ 	.word	0x000001c0
        /*0480*/ 	.short	0x0100
        /*0482*/ 	.byte	0x04
	.zero		1


	//   ....[56]....
        /*0484*/ 	.word	0x00000f50
        /*0488*/ 	.word	0x000000ff
        /*048c*/ 	.word	0x000001b8
        /*0490*/ 	.short	0x0100
        /*0492*/ 	.byte	0x04
	.zero		1


	//   ....[57]....
        /*0494*/ 	.word	0x00000f60
        /*0498*/ 	.word	0x000000ff
        /*049c*/ 	.word	0x000001c8
        /*04a0*/ 	.short	0x0100
        /*04a2*/ 	.byte	0x04
	.zero		1


	//   ....[58]....
        /*04a4*/ 	.word	0x00001060
        /*04a8*/ 	.word	0x000000ff
        /*04ac*/ 	.word	0x000001d0
        /*04b0*/ 	.short	0x0100
        /*04b2*/ 	.byte	0x06
	.zero		1


	//   ....[59]....
        /*04b4*/ 	.word	0x00001c90
        /*04b8*/ 	.word	0x00000000
        /*04bc*/ 	.word	0x000001c0
        /*04c0*/ 	.short	0x010a
        /*04c2*/ 	.byte	0xff
	.zero		1


	//   ....[60]....
        /*04c4*/ 	.word	0x00001cc0
        /*04c8*/ 	.word	0x00000000
        /*04cc*/ 	.word	0x000001b0
        /*04d0*/ 	.short	0x0101
        /*04d2*/ 	.byte	0xff
	.zero		1


	//   ....[61]....
        /*04d4*/ 	.word	0x00001d60
        /*04d8*/ 	.word	0x000000ff
        /*04dc*/ 	.word	0x00000088
        /*04e0*/ 	.short	0x010a
        /*04e2*/ 	.byte	0x04
	.zero		1


	//   ....[62]....
        /*04e4*/ 	.word	0x00001e30
        /*04e8*/ 	.word	0x000000ff
        /*04ec*/ 	.word	0x00000088
        /*04f0*/ 	.short	0x010a
        /*04f2*/ 	.byte	0x21
	.zero		1


	//   ....[63]....
        /*04f4*/ 	.word	0x00001fe0
        /*04f8*/ 	.word	0x000000ff
        /*04fc*/ 	.word	0x00000088
        /*0500*/ 	.short	0x010a
        /*0502*/ 	.byte	0x05
	.zero		1


	//   ....[64]....
        /*0504*/ 	.word	0x00002100
        /*0508*/ 	.word	0x000000ff
        /*050c*/ 	.word	0x00000148
        /*0510*/ 	.short	0x0101
        /*0512*/ 	.byte	0x0d
	.zero		1


	//   ....[65]....
        /*0514*/ 	.word	0x00002120
        /*0518*/ 	.word	0x000000ff
        /*051c*/ 	.word	0x00000088
        /*0520*/ 	.short	0x010a
        /*0522*/ 	.byte	0x04
	.zero		1


	//   ....[66]....
        /*0524*/ 	.word	0x000021a0
        /*0528*/ 	.word	0x000000ff
        /*052c*/ 	.word	0x00000088
        /*0530*/ 	.short	0x010a
        /*0532*/ 	.byte	0x11
	.zero		1


	//   ....[67]....
        /*0534*/ 	.word	0x00002340
        /*0538*/ 	.word	0x000000ff
        /*053c*/ 	.word	0x00000088
        /*0540*/ 	.short	0x010a
        /*0542*/ 	.byte	0x05
	.zero		1


	//   ....[68]....
        /*0544*/ 	.word	0x00002480
        /*0548*/ 	.word	0x00000003
        /*054c*/ 	.word	0x00000150
        /*0550*/ 	.short	0x010a
        /*0552*/ 	.byte	0xff
	.zero		1


	//   ....[69]....
        /*0554*/ 	.word	0x000025d0
        /*0558*/ 	.word	0x00000000
        /*055c*/ 	.word	0x00000000
        /*0560*/ 	.short	0x0101
        /*0562*/ 	.byte	0xff
	.zero		1


	//   ....[70]....
        /*0564*/ 	.word	0x00002b90
        /*0568*/ 	.word	0x000000ff
        /*056c*/ 	.word	0x00000000
        /*0570*/ 	.short	0x010a
        /*0572*/ 	.byte	0x04
	.zero		1


	//   ....[71]....
        /*0574*/ 	.word	0x00002c20
        /*0578*/ 	.word	0x000000ff
        /*057c*/ 	.word	0x00000000
        /*0580*/ 	.short	0x010a
        /*0582*/ 	.byte	0x05
	.zero		1


	//   ....[72]....
        /*0584*/ 	.word	0x00002cb0
        /*0588*/ 	.word	0x000000ff
        /*058c*/ 	.word	0x00000000
        /*0590*/ 	.short	0x010a
        /*0592*/ 	.byte	0x05
	.zero		1


	//   ....[73]....
        /*0594*/ 	.word	0x00002d40
        /*0598*/ 	.word	0x000000ff
        /*059c*/ 	.word	0x00000000
        /*05a0*/ 	.short	0x010a
        /*05a2*/ 	.byte	0x05
	.zero		1


	//   ....[74]....
        /*05a4*/ 	.word	0x00002dd0
        /*05a8*/ 	.word	0x000000ff
        /*05ac*/ 	.word	0x00000000
        /*05b0*/ 	.short	0x010a
        /*05b2*/ 	.byte	0x05
	.zero		1


	//   ....[75]....
        /*05b4*/ 	.word	0x00002e60
        /*05b8*/ 	.word	0x000000ff
        /*05bc*/ 	.word	0x00000000
        /*05c0*/ 	.short	0x010a
        /*05c2*/ 	.byte	0x05
	.zero		1


	//   ....[76]....
        /*05c4*/ 	.word	0x00002ef0
        /*05c8*/ 	.word	0x000000ff
        /*05cc*/ 	.word	0x00000000
        /*05d0*/ 	.short	0x010a
        /*05d2*/ 	.byte	0x05
	.zero		1


	//   ....[77]....
        /*05d4*/ 	.word	0x00002f80
        /*05d8*/ 	.word	0x000000ff
        /*05dc*/ 	.word	0x00000000
        /*05e0*/ 	.short	0x010a
        /*05e2*/ 	.byte	0x05
	.zero		1


	//   ....[78]....
        /*05e4*/ 	.word	0x00003010
        /*05e8*/ 	.word	0x000000ff
        /*05ec*/ 	.word	0x00000000
        /*05f0*/ 	.short	0x010a
        /*05f2*/ 	.byte	0x05
	.zero		1


	//   ....[79]....
        /*05f4*/ 	.word	0x000030a0
        /*05f8*/ 	.word	0x000000ff
        /*05fc*/ 	.word	0x00000000
        /*0600*/ 	.short	0x010a
        /*0602*/ 	.byte	0x05
	.zero		1


	//   ....[80]....
        /*0604*/ 	.word	0x00003130
        /*0608*/ 	.word	0x000000ff
        /*060c*/ 	.word	0x00000000
        /*0610*/ 	.short	0x010a
        /*0612*/ 	.byte	0x05
	.zero		1


	//   ....[81]....
        /*0614*/ 	.word	0x000031c0
        /*0618*/ 	.word	0x000000ff
        /*061c*/ 	.word	0x00000000
        /*0620*/ 	.short	0x010a
        /*0622*/ 	.byte	0x05
	.zero		1


	//   ....[82]....
        /*0624*/ 	.word	0x00003250
        /*0628*/ 	.word	0x000000ff
        /*062c*/ 	.word	0x00000000
        /*0630*/ 	.short	0x010a
        /*0632*/ 	.byte	0x05
	.zero		1


	//   ....[83]....
        /*0634*/ 	.word	0x000032e0
        /*0638*/ 	.word	0x000000ff
        /*063c*/ 	.word	0x00000000
        /*0640*/ 	.short	0x010a
        /*0642*/ 	.byte	0x05
	.zero		1


	//   ....[84]....
        /*0644*/ 	.word	0x00003370
        /*0648*/ 	.word	0x000000ff
        /*064c*/ 	.word	0x00000000
        /*0650*/ 	.short	0x010a
        /*0652*/ 	.byte	0x05
	.zero		1


	//   ....[85]....
        /*0654*/ 	.word	0x00003400
        /*0658*/ 	.word	0x000000ff
        /*065c*/ 	.word	0x00000000
        /*0660*/ 	.short	0x010a
        /*0662*/ 	.byte	0x05
	.zero		1


	//   ....[86]....
        /*0664*/ 	.word	0x000034a0
        /*0668*/ 	.word	0x00000000
        /*066c*/ 	.word	0x00000000
        /*0670*/ 	.short	0x010a
        /*0672*/ 	.byte	0xff
	.zero		1


	//   ....[87]....
        /*0674*/ 	.word	0x000035e0
        /*0678*/ 	.word	0x00000000
        /*067c*/ 	.word	0x000001b0
        /*0680*/ 	.short	0x010a
        /*0682*/ 	.byte	0xff
	.zero		1


	//   ....[88]....
        /*0684*/ 	.word	0x00003650
        /*0688*/ 	.word	0x00000000
        /*068c*/ 	.word	0x00000000
        /*0690*/ 	.short	0x0101
        /*0692*/ 	.byte	0xff
	.zero		1


	//   ....[89]....
        /*0694*/ 	.word	0x00003670
        /*0698*/ 	.word	0x000000ff
        /*069c*/ 	.word	0x00000160
        /*06a0*/ 	.short	0x010a
        /*06a2*/ 	.byte	0x04
	.zero		1


	//   ....[90]....
        /*06a4*/ 	.word	0x00003790
        /*06a8*/ 	.word	0x00000000
        /*06ac*/ 	.word	0x00000150
        /*06b0*/ 	.short	0x010a
        /*06b2*/ 	.byte	0xff
	.zero		1


	//   ....[91]....
        /*06b4*/ 	.word	0x00003890
        /*06b8*/ 	.word	0x00000000
        /*06bc*/ 	.word	0x00000000
        /*06c0*/ 	.short	0x0101
        /*06c2*/ 	.byte	0xff
	.zero		1


	//   ....[92]....
        /*06c4*/ 	.word	0x00003920
        /*06c8*/ 	.word	0x000000ff
        /*06cc*/ 	.word	0x00000160
        /*06d0*/ 	.short	0x0106
        /*06d2*/ 	.byte	0x04
	.zero		1


	//   ....[93]....
        /*06d4*/ 	.word	0x00003940
        /*06d8*/ 	.word	0x000000ff
        /*06dc*/ 	.word	0x00000160
        /*06e0*/ 	.short	0x010a
        /*06e2*/ 	.byte	0x04
	.zero		1


	//   ....[94]....
        /*06e4*/ 	.word	0x000039d0
        /*06e8*/ 	.word	0x000000ff
        /*06ec*/ 	.word	0x00000160
        /*06f0*/ 	.short	0x0106
        /*06f2*/ 	.byte	0x07
	.zero		1


	//   ....[95]....
        /*06f4*/ 	.word	0x00003a10
        /*06f8*/ 	.word	0x00000000
        /*06fc*/ 	.word	0x00000160
        /*0700*/ 	.short	0x010a
        /*0702*/ 	.byte	0xff
	.zero		1


	//   ....[96]....
        /*0704*/ 	.word	0x00003c60
        /*0708*/ 	.word	0x000000ff
        /*070c*/ 	.word	0x00000008
        /*0710*/ 	.short	0x010a
        /*0712*/ 	.byte	0x05
	.zero		1


	//   ....[97]....
        /*0714*/ 	.word	0x00003c80
        /*0718*/ 	.word	0x000000ff
        /*071c*/ 	.word	0x00000008
        /*0720*/ 	.short	0x010a
        /*0722*/ 	.byte	0x05
	.zero		1


	//   ....[98]....
        /*0724*/ 	.word	0x00003e10
        /*0728*/ 	.word	0x000000ff
        /*072c*/ 	.word	0x00000008
        /*0730*/ 	.short	0x010a
        /*0732*/ 	.byte	0x05
	.zero		1


	//   ....[99]....
        /*0734*/ 	.word	0x00003e30
        /*0738*/ 	.word	0x000000ff
        /*073c*/ 	.word	0x00000008
        /*0740*/ 	.short	0x010a
        /*0742*/ 	.byte	0x05
	.zero		1


	//   ....[100]....
        /*0744*/ 	.word	0x00003ef0
        /*0748*/ 	.word	0x000000ff
        /*074c*/ 	.word	0x00000000
        /*0750*/ 	.short	0x0101
        /*0752*/ 	.byte	0x04
	.zero		1


	//   ....[101]....
        /*0754*/ 	.word	0x00004230
        /*0758*/ 	.word	0x00000000
        /*075c*/ 	.word	0x00000150
        /*0760*/ 	.short	0x010a
        /*0762*/ 	.byte	0xff
	.zero		1


	//   ....[102]....
        /*0764*/ 	.word	0x000042f0
        /*0768*/ 	.word	0x00000000
        /*076c*/ 	.word	0x00000000
        /*0770*/ 	.short	0x0101
        /*0772*/ 	.byte	0xff
	.zero		1


	//   ....[103]....
        /*0774*/ 	.word	0x000043b0
        /*0778*/ 	.word	0x000000ff
        /*077c*/ 	.word	0x00000000
        /*0780*/ 	.short	0x010a
        /*0782*/ 	.byte	0x04
	.zero		1


	//   ....[104]....
        /*0784*/ 	.word	0x000043c0
        /*0788*/ 	.word	0x000000ff
        /*078c*/ 	.word	0x00000190
        /*0790*/ 	.short	0x010a
        /*0792*/ 	.byte	0x1f
	.zero		1


	//   ....[105]....
        /*0794*/ 	.word	0x00004470
        /*0798*/ 	.word	0x000000ff
        /*079c*/ 	.word	0x00000000
        /*07a0*/ 	.short	0x010a
        /*07a2*/ 	.byte	0x05
	.zero		1


	//   ....[106]....
        /*07a4*/ 	.word	0x000045a0
        /*07a8*/ 	.word	0x000000ff
        /*07ac*/ 	.word	0x00000000
        /*07b0*/ 	.short	0x010a
        /*07b2*/ 	.byte	0x04
	.zero		1


	//   ....[107]....
        /*07b4*/ 	.word	0x000048a0
        /*07b8*/ 	.word	0x000000ff
        /*07bc*/ 	.word	0x00000000
        /*07c0*/ 	.short	0x010a
        /*07c2*/ 	.byte	0x04
	.zero		1


	//   ....[108]....
        /*07c4*/ 	.word	0x00004930
        /*07c8*/ 	.word	0x000000ff
        /*07cc*/ 	.word	0x00000000
        /*07d0*/ 	.short	0x010a
        /*07d2*/ 	.byte	0x05
	.zero		1


	//   ....[109]....
        /*07d4*/ 	.word	0x000049c0
        /*07d8*/ 	.word	0x000000ff
        /*07dc*/ 	.word	0x00000000
        /*07e0*/ 	.short	0x010a
        /*07e2*/ 	.byte	0x05
	.zero		1


	//   ....[110]....
        /*07e4*/ 	.word	0x00004a60
        /*07e8*/ 	.word	0x00000000
        /*07ec*/ 	.word	0x00000000
        /*07f0*/ 	.short	0x010a
        /*07f2*/ 	.byte	0xff
	.zero		1


	//   ....[111]....
        /*07f4*/ 	.word	0x00004aa0
        /*07f8*/ 	.word	0x00000000
        /*07fc*/ 	.word	0x00000000
        /*0800*/ 	.short	0x010a
        /*0802*/ 	.byte	0xff
	.zero		1


	//   ....[112]....
        /*0804*/ 	.word	0x00004b10
        /*0808*/ 	.word	0x000000ff
        /*080c*/ 	.word	0x00000000
        /*0810*/ 	.short	0x0101
        /*0812*/ 	.byte	0x04
	.zero		1


	//   ....[113]....
        /*0814*/ 	.word	0x00004b50
        /*0818*/ 	.word	0x000000ff
        /*081c*/ 	.word	0x000001d0
        /*0820*/ 	.short	0x010a
        /*0822*/ 	.byte	0x1a
	.zero		1


	//   ....[114]....
        /*0824*/ 	.word	0x00004ba0
        /*0828*/ 	.word	0x000000ff
        /*082c*/ 	.word	0x00000000
        /*0830*/ 	.short	0x0101
        /*0832*/ 	.byte	0x04
	.zero		1


	//   ....[115]....
        /*0834*/ 	.word	0x00005010
        /*0838*/ 	.word	0x0000000c
        /*083c*/ 	.word	0x00000150
        /*0840*/ 	.short	0x010a
        /*0842*/ 	.byte	0xff
	.zero		1


	//   ....[116]....
        /*0844*/ 	.word	0x00005180
        /*0848*/ 	.word	0x00000000
        /*084c*/ 	.word	0x00000000
        /*0850*/ 	.short	0x0101
        /*0852*/ 	.byte	0xff
	.zero		1


	//   ....[117]....
        /*0854*/ 	.word	0x00005600
        /*0858*/ 	.word	0x000000ff
        /*085c*/ 	.word	0x00000148
        /*0860*/ 	.short	0x010a
        /*0862*/ 	.byte	0x1d
	.zero		1


	//   ....[118]....
        /*0864*/ 	.word	0x000057c0
        /*0868*/ 	.word	0x000000ff
        /*086c*/ 	.word	0x00000128
        /*0870*/ 	.short	0x010a
        /*0872*/ 	.byte	0x04
	.zero		1


	//   ....[119]....
        /*0874*/ 	.word	0x00005a10
        /*0878*/ 	.word	0x000000ff
        /*087c*/ 	.word	0x00000110
        /*0880*/ 	.short	0x010b
        /*0882*/ 	.byte	0x04
	.zero		1


	//   ....[120]....
        /*0884*/ 	.word	0x00005a20
        /*0888*/ 	.word	0x000000ff
        /*088c*/ 	.word	0x00000000
        /*0890*/ 	.short	0x0101
        /*0892*/ 	.byte	0x10
	.zero		1


	//   ....[121]....
        /*0894*/ 	.word	0x00005a30
        /*0898*/ 	.word	0x000000ff
        /*089c*/ 	.word	0x00000128
        /*08a0*/ 	.short	0x010a
        /*08a2*/ 	.byte	0x05
	.zero		1


	//   ....[122]....
        /*08a4*/ 	.word	0x00005c90
        /*08a8*/ 	.word	0x000000ff
        /*08ac*/ 	.word	0x00000110
        /*08b0*/ 	.short	0x010b
        /*08b2*/ 	.byte	0x05
	.zero		1


	//   ....[123]....
        /*08b4*/ 	.word	0x00005ca0
        /*08b8*/ 	.word	0x000000ff
        /*08bc*/ 	.word	0x00000000
        /*08c0*/ 	.short	0x0101
        /*08c2*/ 	.byte	0x04
	.zero		1


	//   ....[124]....
        /*08c4*/ 	.word	0x00005d60
        /*08c8*/ 	.word	0x000000ff
        /*08cc*/ 	.word	0x00000000
        /*08d0*/ 	.short	0x010a
        /*08d2*/ 	.byte	0x04
	.zero		1


	//   ....[125]....
        /*08d4*/ 	.word	0x00005df0
        /*08d8*/ 	.word	0x000000ff
        /*08dc*/ 	.word	0x00000000
        /*08e0*/ 	.short	0x010a
        /*08e2*/ 	.byte	0x05
	.zero		1


	//   ....[126]....
        /*08e4*/ 	.word	0x00005e90
        /*08e8*/ 	.word	0x00000000
        /*08ec*/ 	.word	0x00000000
        /*08f0*/ 	.short	0x010a
        /*08f2*/ 	.byte	0xff
	.zero		1


	//   ....[127]....
        /*08f4*/ 	.word	0x000061e0
        /*08f8*/ 	.word	0x00000003
        /*08fc*/ 	.word	0x00000150
        /*0900*/ 	.short	0x010a
        /*0902*/ 	.byte	0xff
	.zero		1


	//   ....[128]....
        /*0904*/ 	.word	0x00006360
        /*0908*/ 	.word	0x00000000
        /*090c*/ 	.word	0x00000000
        /*0910*/ 	.short	0x0101
        /*0912*/ 	.byte	0xff
	.zero		1


	//   ....[129]....
        /*0914*/ 	.word	0x00006ef0
        /*0918*/ 	.word	0x00000000
        /*091c*/ 	.word	0x00000110
        /*0920*/ 	.short	0x010a
        /*0922*/ 	.byte	0xff
	.zero		1


	//   ....[130]....
        /*0924*/ 	.word	0x00006f20
        /*0928*/ 	.word	0x00000035
        /*092c*/ 	.word	0x00000170
        /*0930*/ 	.short	0x010a
        /*0932*/ 	.byte	0xff
	.zero		1


	//   ....[131]....
        /*0934*/ 	.word	0x00007030
        /*0938*/ 	.word	0x00000000
        /*093c*/ 	.word	0x00000110
        /*0940*/ 	.short	0x010a
        /*0942*/ 	.byte	0xff
	.zero		1


	//   ....[132]....
        /*0944*/ 	.word	0x00007140
        /*0948*/ 	.word	0x00000035
        /*094c*/ 	.word	0x00000170
        /*0950*/ 	.short	0x010a
        /*0952*/ 	.byte	0xff
	.zero		1


	//   ....[133]....
        /*0954*/ 	.word	0x00007960
        /*0958*/ 	.word	0x00000000
        /*095c*/ 	.word	0x00000000
        /*0960*/ 	.short	0x0101
        /*0962*/ 	.byte	0xff
	.zero		1


	//   ....[134]....
        /*0964*/ 	.word	0x00007970
        /*0968*/ 	.word	0x00000003
        /*096c*/ 	.word	0x00000110
        /*0970*/ 	.short	0x010a
        /*0972*/ 	.byte	0xff
	.zero		1


	//   ....[135]....
        /*0974*/ 	.word	0x00007a30
        /*0978*/ 	.word	0x00000003
        /*097c*/ 	.word	0x00000110
        /*0980*/ 	.short	0x010a
        /*0982*/ 	.byte	0xff
	.zero		1


	//   ....[136]....
        /*0984*/ 	.word	0x00007d90
        /*0988*/ 	.word	0x00000035
        /*098c*/ 	.word	0x00000000
        /*0990*/ 	.short	0x0101
        /*0992*/ 	.byte	0xff
	.zero		1


	//   ....[137]....
        /*0994*/ 	.word	0x00008360
        /*0998*/ 	.word	0x00000000
        /*099c*/ 	.word	0x00000000
        /*09a0*/ 	.short	0x0101
        /*09a2*/ 	.byte	0xff
	.zero		1


	//   ....[138]....
        /*09a4*/ 	.word	0x00008620
        /*09a8*/ 	.word	0x000000ff
        /*09ac*/ 	.word	0x00000000
        /*09b0*/ 	.short	0x0101
        /*09b2*/ 	.byte	0x04
	.zero		1


	//   ....[139]....
        /*09b4*/ 	.word	0x00008640
        /*09b8*/ 	.word	0x00000000
        /*09bc*/ 	.word	0x000001c0
        /*09c0*/ 	.short	0x010a
        /*09c2*/ 	.byte	0xff
	.zero		1


	//   ....[140]....
        /*09c4*/ 	.word	0x000086a0
        /*09c8*/ 	.word	0x00000000
        /*09cc*/ 	.word	0x00000088
        /*09d0*/ 	.short	0x010a
        /*09d2*/ 	.byte	0xff
	.zero		1


	//   ....[141]....
        /*09d4*/ 	.word	0x00008700
        /*09d8*/ 	.word	0x00000000
        /*09dc*/ 	.word	0x00000088
        /*09e0*/ 	.short	0x010a
        /*09e2*/ 	.byte	0xff
	.zero		1


	//   ....[142]....
        /*09e4*/ 	.word	0x00008750
        /*09e8*/ 	.word	0x00000003
        /*09ec*/ 	.word	0x00000150
        /*09f0*/ 	.short	0x010a
        /*09f2*/ 	.byte	0xff
	.zero		1


	//   ....[143]....
        /*09f4*/ 	.word	0x000087b0
        /*09f8*/ 	.word	0x00000000
        /*09fc*/ 	.word	0x00000000
        /*0a00*/ 	.short	0x010a
        /*0a02*/ 	.byte	0xff
	.zero		1


	//   ....[144]....
        /*0a04*/ 	.word	0x00008810
        /*0a08*/ 	.word	0x00000000
        /*0a0c*/ 	.word	0x00000000
        /*0a10*/ 	.short	0x010a
        /*0a12*/ 	.byte	0xff
	.zero		1


	//   ....[145]....
        /*0a14*/ 	.word	0x00008870
        /*0a18*/ 	.word	0x00000000
        /*0a1c*/ 	.word	0x00000000
        /*0a20*/ 	.short	0x010a
        /*0a22*/ 	.byte	0xff
	.zero		1


	//   ....[146]....
        /*0a24*/ 	.word	0x000088d0
        /*0a28*/ 	.word	0x00000000
        /*0a2c*/ 	.word	0x00000000
        /*0a30*/ 	.short	0x010a
        /*0a32*/ 	.byte	0xff
	.zero		1


	//   ....[147]....
        /*0a34*/ 	.word	0x00008930
        /*0a38*/ 	.word	0x00000000
        /*0a3c*/ 	.word	0x00000000
        /*0a40*/ 	.short	0x010a
        /*0a42*/ 	.byte	0xff
	.zero		1


	//   ....[148]....
        /*0a44*/ 	.word	0x00008990
        /*0a48*/ 	.word	0x00000000
        /*0a4c*/ 	.word	0x00000000
        /*0a50*/ 	.short	0x010a
        /*0a52*/ 	.byte	0xff
	.zero		1


	//   ....[149]....
        /*0a54*/ 	.word	0x000089f0
        /*0a58*/ 	.word	0x00000000
        /*0a5c*/ 	.word	0x00000000
        /*0a60*/ 	.short	0x010a
        /*0a62*/ 	.byte	0xff
	.zero		1


	//   ....[150]....
        /*0a64*/ 	.word	0x00008a50
        /*0a68*/ 	.word	0x00000000
        /*0a6c*/ 	.word	0x00000000
        /*0a70*/ 	.short	0x010a
        /*0a72*/ 	.byte	0xff
	.zero		1


	//   ....[151]....
        /*0a74*/ 	.word	0x00008ab0
        /*0a78*/ 	.word	0x00000000
        /*0a7c*/ 	.word	0x00000000
        /*0a80*/ 	.short	0x010a
        /*0a82*/ 	.byte	0xff
	.zero		1


	//   ....[152]....
        /*0a84*/ 	.word	0x00008b10
        /*0a88*/ 	.word	0x00000000
        /*0a8c*/ 	.word	0x00000000
        /*0a90*/ 	.short	0x010a
        /*0a92*/ 	.byte	0xff
	.zero		1


	//   ....[153]....
        /*0a94*/ 	.word	0x00008b70
        /*0a98*/ 	.word	0x00000000
        /*0a9c*/ 	.word	0x00000000
        /*0aa0*/ 	.short	0x010a
        /*0aa2*/ 	.byte	0xff
	.zero		1


	//   ....[154]....
        /*0aa4*/ 	.word	0x00008bd0
        /*0aa8*/ 	.word	0x00000000
        /*0aac*/ 	.word	0x00000000
        /*0ab0*/ 	.short	0x010a
        /*0ab2*/ 	.byte	0xff
	.zero		1


	//   ....[155]....
        /*0ab4*/ 	.word	0x00008c30
        /*0ab8*/ 	.word	0x00000000
        /*0abc*/ 	.word	0x00000000
        /*0ac0*/ 	.short	0x010a
        /*0ac2*/ 	.byte	0xff
	.zero		1


	//   ....[156]....
        /*0ac4*/ 	.word	0x00008c90
        /*0ac8*/ 	.word	0x00000000
        /*0acc*/ 	.word	0x00000000
        /*0ad0*/ 	.short	0x010a
        /*0ad2*/ 	.byte	0xff
	.zero		1


	//   ....[157]....
        /*0ad4*/ 	.word	0x00008cf0
        /*0ad8*/ 	.word	0x00000000
        /*0adc*/ 	.word	0x00000000
        /*0ae0*/ 	.short	0x010a
        /*0ae2*/ 	.byte	0xff
	.zero		1


	//   ....[158]....
        /*0ae4*/ 	.word	0x00008d50
        /*0ae8*/ 	.word	0x00000000
        /*0aec*/ 	.word	0x00000000
        /*0af0*/ 	.short	0x010a
        /*0af2*/ 	.byte	0xff
	.zero		1


	//   ....[159]....
        /*0af4*/ 	.word	0x00008da0
        /*0af8*/ 	.word	0x00000000
        /*0afc*/ 	.word	0x000001b0
        /*0b00*/ 	.short	0x010a
        /*0b02*/ 	.byte	0xff
	.zero		1


	//   ....[160]....
        /*0b04*/ 	.word	0x00008e00
        /*0b08*/ 	.word	0x00000000
        /*0b0c*/ 	.word	0x00000160
        /*0b10*/ 	.short	0x010a
        /*0b12*/ 	.byte	0xff
	.zero		1


	//   ....[161]....
        /*0b14*/ 	.word	0x00008e50
        /*0b18*/ 	.word	0x00000000
        /*0b1c*/ 	.word	0x00000150
        /*0b20*/ 	.short	0x010a
        /*0b22*/ 	.byte	0xff
	.zero		1


	//   ....[162]....
        /*0b24*/ 	.word	0x00008eb0
        /*0b28*/ 	.word	0x00000000
        /*0b2c*/ 	.word	0x00000160
        /*0b30*/ 	.short	0x010a
        /*0b32*/ 	.byte	0xff
	.zero		1


	//   ....[163]....
        /*0b34*/ 	.word	0x00008f10
        /*0b38*/ 	.word	0x00000005
        /*0b3c*/ 	.word	0x00000008
        /*0b40*/ 	.short	0x010a
        /*0b42*/ 	.byte	0xff
	.zero		1


	//   ....[164]....
        /*0b44*/ 	.word	0x00008ff0
        /*0b48*/ 	.word	0x00000003
        /*0b4c*/ 	.word	0x00000008
        /*0b50*/ 	.short	0x010a
        /*0b52*/ 	.byte	0xff
	.zero		1


	//   ....[165]....
        /*0b54*/ 	.word	0x00009040
        /*0b58*/ 	.word	0x00000000
        /*0b5c*/ 	.word	0x00000150
        /*0b60*/ 	.short	0x010a
        /*0b62*/ 	.byte	0xff
	.zero		1


	//   ....[166]....
        /*0b64*/ 	.word	0x000090a0
        /*0b68*/ 	.word	0x00000000
        /*0b6c*/ 	.word	0x00000190
        /*0b70*/ 	.short	0x010a
        /*0b72*/ 	.byte	0xff
	.zero		1


	//   ....[167]....
        /*0b74*/ 	.word	0x00009100
        /*0b78*/ 	.word	0x00000000
        /*0b7c*/ 	.word	0x00000000
        /*0b80*/ 	.short	0x010a
        /*0b82*/ 	.byte	0xff
	.zero		1


	//   ....[168]....
        /*0b84*/ 	.word	0x00009160
        /*0b88*/ 	.word	0x00000000
        /*0b8c*/ 	.word	0x00000000
        /*0b90*/ 	.short	0x010a
        /*0b92*/ 	.byte	0xff
	.zero		1


	//   ....[169]....
        /*0b94*/ 	.word	0x000091c0
        /*0b98*/ 	.word	0x00000000
        /*0b9c*/ 	.word	0x00000000
        /*0ba0*/ 	.short	0x010a
        /*0ba2*/ 	.byte	0xff
	.zero		1


	//   ....[170]....
        /*0ba4*/ 	.word	0x00009220
        /*0ba8*/ 	.word	0x00000000
        /*0bac*/ 	.word	0x00000000
        /*0bb0*/ 	.short	0x010a
        /*0bb2*/ 	.byte	0xff
	.zero		1


	//   ....[171]....
        /*0bb4*/ 	.word	0x00009280
        /*0bb8*/ 	.word	0x00000000
        /*0bbc*/ 	.word	0x000001d0
        /*0bc0*/ 	.short	0x010a
        /*0bc2*/ 	.byte	0xff
	.zero		1


	//   ....[172]....
        /*0bc4*/ 	.word	0x000092d0
        /*0bc8*/ 	.word	0x0000000c
        /*0bcc*/ 	.word	0x00000150
        /*0bd0*/ 	.short	0x010a
        /*0bd2*/ 	.byte	0xff
	.zero		1


	//   ....[173]....
        /*0bd4*/ 	.word	0x00009330
        /*0bd8*/ 	.word	0x00000000
        /*0bdc*/ 	.word	0x00000148
        /*0be0*/ 	.short	0x010a
        /*0be2*/ 	.byte	0xff
	.zero		1


	//   ....[174]....
        /*0be4*/ 	.word	0x00009390
        /*0be8*/ 	.word	0x00000000
        /*0bec*/ 	.word	0x00000128
        /*0bf0*/ 	.short	0x010a
        /*0bf2*/ 	.byte	0xff
	.zero		1


	//   ....[175]....
        /*0bf4*/ 	.word	0x000093f0
        /*0bf8*/ 	.word	0x00000000
        /*0bfc*/ 	.word	0x00000128
        /*0c00*/ 	.short	0x010a
        /*0c02*/ 	.byte	0xff
	.zero		1


	//   ....[176]....
        /*0c04*/ 	.word	0x00009450
        /*0c08*/ 	.word	0x00000000
        /*0c0c*/ 	.word	0x00000000
        /*0c10*/ 	.short	0x010a
        /*0c12*/ 	.byte	0xff
	.zero		1


	//   ....[177]....
        /*0c14*/ 	.word	0x000094b0
        /*0c18*/ 	.word	0x00000000
        /*0c1c*/ 	.word	0x00000000
        /*0c20*/ 	.short	0x010a
        /*0c22*/ 	.byte	0xff
	.zero		1


	//   ....[178]....
        /*0c24*/ 	.word	0x00009500
        /*0c28*/ 	.word	0x00000003
        /*0c2c*/ 	.word	0x00000150
        /*0c30*/ 	.short	0x010a
        /*0c32*/ 	.byte	0xff
	.zero		1


	//   ....[179]....
        /*0c34*/ 	.word	0x00009550
        /*0c38*/ 	.word	0x00000000
        /*0c3c*/ 	.word	0x00000110
        /*0c40*/ 	.short	0x010a
        /*0c42*/ 	.byte	0xff
	.zero		1


	//   ....[180]....
        /*0c44*/ 	.word	0x000095a0
        /*0c48*/ 	.word	0x00000035
        /*0c4c*/ 	.word	0x00000170
        /*0c50*/ 	.short	0x010a
        /*0c52*/ 	.byte	0xff
	.zero		1


	//   ....[181]....
        /*0c54*/ 	.word	0x000095f0
        /*0c58*/ 	.word	0x00000003
        /*0c5c*/ 	.word	0x00000110
        /*0c60*/ 	.short	0x010a
        /*0c62*/ 	.byte	0xff
	.zero		1


	//----- nvinfo : EIATTR_NUM_MBARRIERS
	.align		4
.L_47:
        /*0c64*/ 	.byte	0x03, 0x38
        /*0c66*/ 	.short	0x003b


	//----- nvinfo : EIATTR_EXIT_INSTR_OFFSETS
	.align		4
        /*0c68*/ 	.byte	0x04, 0x1c
        /*0c6a*/ 	.short	(.L_49 - .L_48)


	//   ....[0]....
.L_48:
        /*0c6c*/ 	.word	0x000034d0


	//   ....[1]....
        /*0c70*/ 	.word	0x000039e0


	//   ....[2]....
        /*0c74*/ 	.word	0x00003a40


	//   ....[3]....
        /*0c78*/ 	.word	0x00004dd0


	//   ....[4]....
        /*0c7c*/ 	.word	0x00005ec0


	//   ....[5]....
        /*0c80*/ 	.word	0x00005f00


	//   ....[6]....
        /*0c84*/ 	.word	0x00008500


	//   ....[7]....
        /*0c88*/ 	.word	0x00008580


	//   ....[8]....
        /*0c8c*/ 	.word	0x000085b0


	//   ....[9]....
        /*0c90*/ 	.word	0x00008630


	//----- nvinfo : EIATTR_MAX_THREADS
	.align		4
.L_49:
        /*0c94*/ 	.byte	0x04, 0x05
        /*0c96*/ 	.short	(.L_51 - .L_50)
.L_50:
        /*0c98*/ 	.word	0x00000100
        /*0c9c*/ 	.word	0x00000001
        /*0ca0*/ 	.word	0x00000001


	//----- nvinfo : EIATTR_CRS_STACK_SIZE
	.align		4
.L_51:
        /*0ca4*/ 	.byte	0x04, 0x1e
        /*0ca6*/ 	.short	(.L_53 - .L_52)
.L_52:
        /*0ca8*/ 	.word	0x00000000


	//----- nvinfo : EIATTR_CBANK_PARAM_SIZE
	.align		4
.L_53:
        /*0cac*/ 	.byte	0x03, 0x19
        /*0cae*/ 	.short	0x0800


	//----- nvinfo : EIATTR_PARAM_CBANK
	.align		4
        /*0cb0*/ 	.byte	0x04, 0x0a
        /*0cb2*/ 	.short	(.L_55 - .L_54)
	.align		4
.L_54:
        /*0cb4*/ 	.word	index@(.nv.constant0._ZN7cutlass13device_kernelINS_4gemm6kernel13GemmUniversalIN4cute5tupleIJiiiiEEENS1_10collective13CollectiveMmaINS1_35MainloopSm100TmaUmmaWarpSpecializedILi17ELi2ELi4ENS5_IJNS4_1CILi2EEESB_NSA_ILi1EEEEEEEENS5_IJNSA_ILi128EEENSA_ILi64EEESG_EEENS_10bfloat16_tENS5_IJlSC_lEEESI_SJ_NS4_8TiledMMAINS4_8MMA_AtomIJNS4_26SM100_MMA_F16BF16_2x1SM_SSISI_SI_fLi128ELi64ELNS4_4UMMA5MajorE0ELSO_0ELNSN_7ScaleInE0ELSP_0EEEEEENS4_6LayoutINS5_IJSC_SC_SC_EEENS5_IJNSA_ILi0EEESU_SU_EEEEENS5_IJNS4_10UnderscoreESX_SX_EEEEENS4_28SM100_TMA_2SM_LOAD_MULTICASTENS4_14ComposedLayoutINS4_7SwizzleILi3ELi4ELi3EEENS4_18smem_ptr_flag_bitsILi16EEENSS_INS5_IJNSA_ILi8EEESG_EEENS5_IJSG_SC_EEEEEEEvNS4_8identityENS4_18SM100_TMA_2SM_LOADES1A_vS1B_EENS_8epilogue10collective18CollectiveEpilogueINS1E_23Sm100TmaWarpSpecializedILi3ELi2ELi16ELb1ELb0EEEJNS5_IJSG_SG_SG_EEENS5_IJNSS_ISG_SC_EENSS_INS5_IJNSA_ILi16EEESB_EEENS5_IJSC_NSA_ILi32EEEEEEEEEEESI_SJ_SI_SJ_NS1E_6fusion15FusionCallbacksIS1I_NS1R_17LinearCombinationISI_fSI_fLNS_15FloatRoundStyleE2EEES1J_S1Q_JEEENS4_5SM1004TMEM4LOAD26SM100_TMEM_LOAD_32dp32b16xENS4_13SM90_TMA_LOADENS11_INS12_ILi1ELi4ELi3EEES15_NSS_INS5_IJS16_S1L_EEENS5_IJS1L_SC_EEEEEEENS4_39AutoVectorizingCopyWithAssumedAlignmentILi128EEENS4_14SM90_TMA_STOREES26_S28_S28_EEEvvEEEEvNT_6ParamsE)
        /*0cb8*/ 	.short	0x0380
        /*0cba*/ 	.short	0x0800


	//----- nvinfo : EIATTR_SW_WAR
	.align		4
.L_55:
        /*0cbc*/ 	.byte	0x04, 0x36
        /*0cbe*/ 	.short	(.L_57 - .L_56)
.L_56:
        /*0cc0*/ 	.word	0x00000008
.L_57:


//--------------------- .nv.callgraph             --------------------------
	.section	.nv.callgraph,"",@"SHT_CUDA_CALLGRAPH"
	.align	4
	.sectionentsize	8
	.align		4
        /*0000*/ 	.word	0x00000000
	.align		4
        /*0004*/ 	.word	0xffffffff
	.align		4
        /*0008*/ 	.word	index@(_ZN7cutlass13device_kernelINS_4gemm6kernel13GemmUniversalIN4cute5tupleIJiiiiEEENS1_10collective13CollectiveMmaINS1_35MainloopSm100TmaUmmaWarpSpecializedILi17ELi2ELi4ENS5_IJNS4_1CILi2EEESB_NSA_ILi1EEEEEEEENS5_IJNSA_ILi128EEENSA_ILi64EEESG_EEENS_10bfloat16_tENS5_IJlSC_lEEESI_SJ_NS4_8TiledMMAINS4_8MMA_AtomIJNS4_26SM100_MMA_F16BF16_2x1SM_SSISI_SI_fLi128ELi64ELNS4_4UMMA5MajorE0ELSO_0ELNSN_7ScaleInE0ELSP_0EEEEEENS4_6LayoutINS5_IJSC_SC_SC_EEENS5_IJNSA_ILi0EEESU_SU_EEEEENS5_IJNS4_10UnderscoreESX_SX_EEEEENS4_28SM100_TMA_2SM_LOAD_MULTICASTENS4_14ComposedLayoutINS4_7SwizzleILi3ELi4ELi3EEENS4_18smem_ptr_flag_bitsILi16EEENSS_INS5_IJNSA_ILi8EEESG_EEENS5_IJSG_SC_EEEEEEEvNS4_8identityENS4_18SM100_TMA_2SM_LOADES1A_vS1B_EENS_8epilogue10collective18CollectiveEpilogueINS1E_23Sm100TmaWarpSpecializedILi3ELi2ELi16ELb1ELb0EEEJNS5_IJSG_SG_SG_EEENS5_IJNSS_ISG_SC_EENSS_INS5_IJNSA_ILi16EEESB_EEENS5_IJSC_NSA_ILi32EEEEEEEEEEESI_SJ_SI_SJ_NS1E_6fusion15FusionCallbacksIS1I_NS1R_17LinearCombinationISI_fSI_fLNS_15FloatRoundStyleE2EEES1J_S1Q_JEEENS4_5SM1004TMEM4LOAD26SM100_TMEM_LOAD_32dp32b16xENS4_13SM90_TMA_LOADENS11_INS12_ILi1ELi4ELi3EEES15_NSS_INS5_IJS16_S1L_EEENS5_IJS1L_SC_EEEEEEENS4_39AutoVectorizingCopyWithAssumedAlignmentILi128EEENS4_14SM90_TMA_STOREES26_S28_S28_EEEvvEEEEvNT_6ParamsE)
	.align		4
        /*000c*/ 	.word	index@(__assertfail)
	.align		4
        /*0010*/ 	.word	0x00000000
	.align		4
        /*0014*/ 	.word	0xfffffffe
	.align		4
        /*0018*/ 	.word	0x00000000
	.align		4
        /*001c*/ 	.word	0xfffffffd
	.align		4
        /*0020*/ 	.word	0x00000000
	.align		4
        /*0024*/ 	.word	0xfffffffc


//--------------------- .nv.constant4             --------------------------
	.section	.nv.constant4,"a",@progbits
	.align	8
	.align		8
.nv.constant4:
        /*0000*/ 	.dword	__assertfail
	.align		8
        /*0008*/ 	.dword	__unnamed_1
	.align		8
        /*0010*/ 	.dword	__unnamed_2
	.align		8
        /*0018*/ 	.dword	_ZN39_INTERNAL_03f951a7_4_k_cu_76a5ce95_82384cuda3std3__45__cpo5beginE
	.align		8
        /*0020*/ 	.dword	_ZN39_INTERNAL_03f951a7_4_k_cu_76a5ce95_82384cuda3std3__45__cpo3endE
	.align		8
        /*0028*/ 	.dword	_ZN39_INTERNAL_03f951a7_4_k_cu_76a5ce95_82384cuda3std3__45__cpo6cbeginE
	.align		8
        /*0030*/ 	.dword	_ZN39_INTERNAL_03f951a7_4_k_cu_76a5ce95_82384cuda3std3__45__cpo4cendE
	.align		8
        /*0038*/ 	.dword	_ZN39_INTERNAL_03f951a7_4_k_cu_76a5ce95_82384cuda3std3__441_GLOBAL__N__03f951a7_4_k_cu_76a5ce95_82386ignoreE
	.align		8
        /*0040*/ 	.dword	_ZN39_INTERNAL_03f951a7_4_k_cu_76a5ce95_82384cuda3std3__419piecewise_constructE
	.align		8
        /*0048*/ 	.dword	_ZN39_INTERNAL_03f951a7_4_k_cu_76a5ce95_82384cuda3std3__48in_placeE
	.align		8
        /*0050*/ 	.dword	_ZN39_INTERNAL_03f951a7_4_k_cu_76a5ce95_82384cuda3std6ranges3__45__cpo4swapE
	.align		8
        /*0058*/ 	.dword	_ZN39_INTERNAL_03f951a7_4_k_cu_76a5ce95_82384cuda3std6ranges3__45__cpo9iter_moveE
	.align		8
        /*0060*/ 	.dword	_ZN39_INTERNAL_03f951a7_4_k_cu_76a5ce95_82384cute7productE
	.align		8
        /*0068*/ 	.dword	_ZN39_INTERNAL_03f951a7_4_k_cu_76a5ce95_82384cute1_E
	.align		8
        /*0070*/ 	.dword	$str$25
	.align		8
        /*0078*/ 	.dword	$str$26
	.align		8
        /*0080*/ 	.dword	$str$27
	.align		8
        /*0088*/ 	.dword	$str$28


//--------------------- .text._ZN7cutlass13device_kernelINS_4gemm6kernel13GemmUniversalIN4cute5tupleIJiiiiEEENS1_10collective13CollectiveMmaINS1_35MainloopSm100TmaUmmaWarpSpecializedILi17ELi2ELi4ENS5_IJNS4_1CILi2EEESB_NSA_ILi1EEEEEEEENS5_IJNSA_ILi128EEENSA_ILi64EEESG_EEENS_10bfloat16_tENS5_IJlSC_lEEESI_SJ_NS4_8TiledMMAINS4_8MMA_AtomIJNS4_26SM100_MMA_F16BF16_2x1SM_SSISI_SI_fLi128ELi64ELNS4_4UMMA5MajorE0ELSO_0ELNSN_7ScaleInE0ELSP_0EEEEEENS4_6LayoutINS5_IJSC_SC_SC_EEENS5_IJNSA_ILi0EEESU_SU_EEEEENS5_IJNS4_10UnderscoreESX_SX_EEEEENS4_28SM100_TMA_2SM_LOAD_MULTICASTENS4_14ComposedLayoutINS4_7SwizzleILi3ELi4ELi3EEENS4_18smem_ptr_flag_bitsILi16EEENSS_INS5_IJNSA_ILi8EEESG_EEENS5_IJSG_SC_EEEEEEEvNS4_8identityENS4_18SM100_TMA_2SM_LOADES1A_vS1B_EENS_8epilogue10collective18CollectiveEpilogueINS1E_23Sm100TmaWarpSpecializedILi3ELi2ELi16ELb1ELb0EEEJNS5_IJSG_SG_SG_EEENS5_IJNSS_ISG_SC_EENSS_INS5_IJNSA_ILi16EEESB_EEENS5_IJSC_NSA_ILi32EEEEEEEEEEESI_SJ_SI_SJ_NS1E_6fusion15FusionCallbacksIS1I_NS1R_17LinearCombinationISI_fSI_fLNS_15FloatRoundStyleE2EEES1J_S1Q_JEEENS4_5SM1004TMEM4LOAD26SM100_TMEM_LOAD_32dp32b16xENS4_13SM90_TMA_LOADENS11_INS12_ILi1ELi4ELi3EEES15_NSS_INS5_IJS16_S1L_EEENS5_IJS1L_SC_EEEEEEENS4_39AutoVectorizingCopyWithAssumedAlignmentILi128EEENS4_14SM90_TMA_STOREES26_S28_S28_EEEvvEEEEvNT_6ParamsE --------------------------
	.section	.text._ZN7cutlass13device_kernelINS_4gemm6kernel13GemmUniversalIN4cute5tupleIJiiiiEEENS1_10collective13CollectiveMmaINS1_35MainloopSm100TmaUmmaWarpSpecializedILi17ELi2ELi4ENS5_IJNS4_1CILi2EEESB_NSA_ILi1EEEEEEEENS5_IJNSA_ILi128EEENSA_ILi64EEESG_EEENS_10bfloat16_tENS5_IJlSC_lEEESI_SJ_NS4_8TiledMMAINS4_8MMA_AtomIJNS4_26SM100_MMA_F16BF16_2x1SM_SSISI_SI_fLi128ELi64ELNS4_4UMMA5MajorE0ELSO_0ELNSN_7ScaleInE0ELSP_0EEEEEENS4_6LayoutINS5_IJSC_SC_SC_EEENS5_IJNSA_ILi0EEESU_SU_EEEEENS5_IJNS4_10UnderscoreESX_SX_EEEEENS4_28SM100_TMA_2SM_LOAD_MULTICASTENS4_14ComposedLayoutINS4_7SwizzleILi3ELi4ELi3EEENS4_18smem_ptr_flag_bitsILi16EEENSS_INS5_IJNSA_ILi8EEESG_EEENS5_IJSG_SC_EEEEEEEvNS4_8identityENS4_18SM100_TMA_2SM_LOADES1A_vS1B_EENS_8epilogue10collective18CollectiveEpilogueINS1E_23Sm100TmaWarpSpecializedILi3ELi2ELi16ELb1ELb0EEEJNS5_IJSG_SG_SG_EEENS5_IJNSS_ISG_SC_EENSS_INS5_IJNSA_ILi16EEESB_EEENS5_IJSC_NSA_ILi32EEEEEEEEEEESI_SJ_SI_SJ_NS1E_6fusion15FusionCallbacksIS1I_NS1R_17LinearCombinationISI_fSI_fLNS_15FloatRoundStyleE2EEES1J_S1Q_JEEENS4_5SM1004TMEM4LOAD26SM100_TMEM_LOAD_32dp32b16xENS4_13SM90_TMA_LOADENS11_INS12_ILi1ELi4ELi3EEES15_NSS_INS5_IJS16_S1L_EEENS5_IJS1L_SC_EEEEEEENS4_39AutoVectorizingCopyWithAssumedAlignmentILi128EEENS4_14SM90_TMA_STOREES26_S28_S28_EEEvvEEEEvNT_6ParamsE,"ax",@progbits
	.align	128
.text._ZN7cutlass13device_kernelINS_4gemm6kernel13GemmUniversalIN4cute5tupleIJiiiiEEENS1_10collective13CollectiveMmaINS1_35MainloopSm100TmaUmmaWarpSpecializedILi17ELi2ELi4ENS5_IJNS4_1CILi2EEESB_NSA_ILi1EEEEEEEENS5_IJNSA_ILi128EEENSA_ILi64EEESG_EEENS_10bfloat16_tENS5_IJlSC_lEEESI_SJ_NS4_8TiledMMAINS4_8MMA_AtomIJNS4_26SM100_MMA_F16BF16_2x1SM_SSISI_SI_fLi128ELi64ELNS4_4UMMA5MajorE0ELSO_0ELNSN_7ScaleInE0ELSP_0EEEEEENS4_6LayoutINS5_IJSC_SC_SC_EEENS5_IJNSA_ILi0EEESU_SU_EEEEENS5_IJNS4_10UnderscoreESX_SX_EEEEENS4_28SM100_TMA_2SM_LOAD_MULTICASTENS4_14ComposedLayoutINS4_7SwizzleILi3ELi4ELi3EEENS4_18smem_ptr_flag_bitsILi16EEENSS_INS5_IJNSA_ILi8EEESG_EEENS5_IJSG_SC_EEEEEEEvNS4_8identityENS4_18SM100_TMA_2SM_LOADES1A_vS1B_EENS_8epilogue10collective18CollectiveEpilogueINS1E_23Sm100TmaWarpSpecializedILi3ELi2ELi16ELb1ELb0EEEJNS5_IJSG_SG_SG_EEENS5_IJNSS_ISG_SC_EENSS_INS5_IJNSA_ILi16EEESB_EEENS5_IJSC_NSA_ILi32EEEEEEEEEEESI_SJ_SI_SJ_NS1E_6fusion15FusionCallbacksIS1I_NS1R_17LinearCombinationISI_fSI_fLNS_15FloatRoundStyleE2EEES1J_S1Q_JEEENS4_5SM1004TMEM4LOAD26SM100_TMEM_LOAD_32dp32b16xENS4_13SM90_TMA_LOADENS11_INS12_ILi1ELi4ELi3EEES15_NSS_INS5_IJS16_S1L_EEENS5_IJS1L_SC_EEEEEEENS4_39AutoVectorizingCopyWithAssumedAlignmentILi128EEENS4_14SM90_TMA_STOREES26_S28_S28_EEEvvEEEEvNT_6ParamsE:
        .type           _ZN7cutlass13device_kernelINS_4gemm6kernel13GemmUniversalIN4cute5tupleIJiiiiEEENS1_10collective13CollectiveMmaINS1_35MainloopSm100TmaUmmaWarpSpecializedILi17ELi2ELi4ENS5_IJNS4_1CILi2EEESB_NSA_ILi1EEEEEEEENS5_IJNSA_ILi128EEENSA_ILi64EEESG_EEENS_10bfloat16_tENS5_IJlSC_lEEESI_SJ_NS4_8TiledMMAINS4_8MMA_AtomIJNS4_26SM100_MMA_F16BF16_2x1SM_SSISI_SI_fLi128ELi64ELNS4_4UMMA5MajorE0ELSO_0ELNSN_7ScaleInE0ELSP_0EEEEEENS4_6LayoutINS5_IJSC_SC_SC_EEENS5_IJNSA_ILi0EEESU_SU_EEEEENS5_IJNS4_10UnderscoreESX_SX_EEEEENS4_28SM100_TMA_2SM_LOAD_MULTICASTENS4_14ComposedLayoutINS4_7SwizzleILi3ELi4ELi3EEENS4_18smem_ptr_flag_bitsILi16EEENSS_INS5_IJNSA_ILi8EEESG_EEENS5_IJSG_SC_EEEEEEEvNS4_8identityENS4_18SM100_TMA_2SM_LOADES1A_vS1B_EENS_8epilogue10collective18CollectiveEpilogueINS1E_23Sm100TmaWarpSpecializedILi3ELi2ELi16ELb1ELb0EEEJNS5_IJSG_SG_SG_EEENS5_IJNSS_ISG_SC_EENSS_INS5_IJNSA_ILi16EEESB_EEENS5_IJSC_NSA_ILi32EEEEEEEEEEESI_SJ_SI_SJ_NS1E_6fusion15FusionCallbacksIS1I_NS1R_17LinearCombinationISI_fSI_fLNS_15FloatRoundStyleE2EEES1J_S1Q_JEEENS4_5SM1004TMEM4LOAD26SM100_TMEM_LOAD_32dp32b16xENS4_13SM90_TMA_LOADENS11_INS12_ILi1ELi4ELi3EEES15_NSS_INS5_IJS16_S1L_EEENS5_IJS1L_SC_EEEEEEENS4_39AutoVectorizingCopyWithAssumedAlignmentILi128EEENS4_14SM90_TMA_STOREES26_S28_S28_EEEvvEEEEvNT_6ParamsE,@function
        .size           _ZN7cutlass13device_kernelINS_4gemm6kernel13GemmUniversalIN4cute5tupleIJiiiiEEENS1_10collective13CollectiveMmaINS1_35MainloopSm100TmaUmmaWarpSpecializedILi17ELi2ELi4ENS5_IJNS4_1CILi2EEESB_NSA_ILi1EEEEEEEENS5_IJNSA_ILi128EEENSA_ILi64EEESG_EEENS_10bfloat16_tENS5_IJlSC_lEEESI_SJ_NS4_8TiledMMAINS4_8MMA_AtomIJNS4_26SM100_MMA_F16BF16_2x1SM_SSISI_SI_fLi128ELi64ELNS4_4UMMA5MajorE0ELSO_0ELNSN_7ScaleInE0ELSP_0EEEEEENS4_6LayoutINS5_IJSC_SC_SC_EEENS5_IJNSA_ILi0EEESU_SU_EEEEENS5_IJNS4_10UnderscoreESX_SX_EEEEENS4_28SM100_TMA_2SM_LOAD_MULTICASTENS4_14ComposedLayoutINS4_7SwizzleILi3ELi4ELi3EEENS4_18smem_ptr_flag_bitsILi16EEENSS_INS5_IJNSA_ILi8EEESG_EEENS5_IJSG_SC_EEEEEEEvNS4_8identityENS4_18SM100_TMA_2SM_LOADES1A_vS1B_EENS_8epilogue10collective18CollectiveEpilogueINS1E_23Sm100TmaWarpSpecializedILi3ELi2ELi16ELb1ELb0EEEJNS5_IJSG_SG_SG_EEENS5_IJNSS_ISG_SC_EENSS_INS5_IJNSA_ILi16EEESB_EEENS5_IJSC_NSA_ILi32EEEEEEEEEEESI_SJ_SI_SJ_NS1E_6fusion15FusionCallbacksIS1I_NS1R_17LinearCombinationISI_fSI_fLNS_15FloatRoundStyleE2EEES1J_S1Q_JEEENS4_5SM1004TMEM4LOAD26SM100_TMEM_LOAD_32dp32b16xENS4_13SM90_TMA_LOADENS11_INS12_ILi1ELi4ELi3EEES15_NSS_INS5_IJS16_S1L_EEENS5_IJS1L_SC_EEEEEEENS4_39AutoVectorizingCopyWithAssumedAlignmentILi128EEENS4_14SM90_TMA_STOREES26_S28_S28_EEEvvEEEEvNT_6ParamsE,(.L_x_215 - _ZN7cutlass13device_kernelINS_4gemm6kernel13GemmUniversalIN4cute5tupleIJiiiiEEENS1_10collective13CollectiveMmaINS1_35MainloopSm100TmaUmmaWarpSpecializedILi17ELi2ELi4ENS5_IJNS4_1CILi2EEESB_NSA_ILi1EEEEEEEENS5_IJNSA_ILi128EEENSA_ILi64EEESG_EEENS_10bfloat16_tENS5_IJlSC_lEEESI_SJ_NS4_8TiledMMAINS4_8MMA_AtomIJNS4_26SM100_MMA_F16BF16_2x1SM_SSISI_SI_fLi128ELi64ELNS4_4UMMA5MajorE0ELSO_0ELNSN_7ScaleInE0ELSP_0EEEEEENS4_6LayoutINS5_IJSC_SC_SC_EEENS5_IJNSA_ILi0EEESU_SU_EEEEENS5_IJNS4_10UnderscoreESX_SX_EEEEENS4_28SM100_TMA_2SM_LOAD_MULTICASTENS4_14ComposedLayoutINS4_7SwizzleILi3ELi4ELi3EEENS4_18smem_ptr_flag_bitsILi16EEENSS_INS5_IJNSA_ILi8EEESG_EEENS5_IJSG_SC_EEEEEEEvNS4_8identityENS4_18SM100_TMA_2SM_LOADES1A_vS1B_EENS_8epilogue10collective18CollectiveEpilogueINS1E_23Sm100TmaWarpSpecializedILi3ELi2ELi16ELb1ELb0EEEJNS5_IJSG_SG_SG_EEENS5_IJNSS_ISG_SC_EENSS_INS5_IJNSA_ILi16EEESB_EEENS5_IJSC_NSA_ILi32EEEEEEEEEEESI_SJ_SI_SJ_NS1E_6fusion15FusionCallbacksIS1I_NS1R_17LinearCombinationISI_fSI_fLNS_15FloatRoundStyleE2EEES1J_S1Q_JEEENS4_5SM1004TMEM4LOAD26SM100_TMEM_LOAD_32dp32b16xENS4_13SM90_TMA_LOADENS11_INS12_ILi1ELi4ELi3EEES15_NSS_INS5_IJS16_S1L_EEENS5_IJS1L_SC_EEEEEEENS4_39AutoVectorizingCopyWithAssumedAlignmentILi128EEENS4_14SM90_TMA_STOREES26_S28_S28_EEEvvEEEEvNT_6ParamsE)
        .other          _ZN7cutlass13device_kernelINS_4gemm6kernel13GemmUniversalIN4cute5tupleIJiiiiEEENS1_10collective13CollectiveMmaINS1_35MainloopSm100TmaUmmaWarpSpecializedILi17ELi2ELi4ENS5_IJNS4_1CILi2EEESB_NSA_ILi1EEEEEEEENS5_IJNSA_ILi128EEENSA_ILi64EEESG_EEENS_10bfloat16_tENS5_IJlSC_lEEESI_SJ_NS4_8TiledMMAINS4_8MMA_AtomIJNS4_26SM100_MMA_F16BF16_2x1SM_SSISI_SI_fLi128ELi64ELNS4_4UMMA5MajorE0ELSO_0ELNSN_7ScaleInE0ELSP_0EEEEEENS4_6LayoutINS5_IJSC_SC_SC_EEENS5_IJNSA_ILi0EEESU_SU_EEEEENS5_IJNS4_10UnderscoreESX_SX_EEEEENS4_28SM100_TMA_2SM_LOAD_MULTICASTENS4_14ComposedLayoutINS4_7SwizzleILi3ELi4ELi3EEENS4_18smem_ptr_flag_bitsILi16EEENSS_INS5_IJNSA_ILi8EEESG_EEENS5_IJSG_SC_EEEEEEEvNS4_8identityENS4_18SM100_TMA_2SM_LOADES1A_vS1B_EENS_8epilogue10collective18CollectiveEpilogueINS1E_23Sm100TmaWarpSpecializedILi3ELi2ELi16ELb1ELb0EEEJNS5_IJSG_SG_SG_EEENS5_IJNSS_ISG_SC_EENSS_INS5_IJNSA_ILi16EEESB_EEENS5_IJSC_NSA_ILi32EEEEEEEEEEESI_SJ_SI_SJ_NS1E_6fusion15FusionCallbacksIS1I_NS1R_17LinearCombinationISI_fSI_fLNS_15FloatRoundStyleE2EEES1J_S1Q_JEEENS4_5SM1004TMEM4LOAD26SM100_TMEM_LOAD_32dp32b16xENS4_13SM90_TMA_LOADENS11_INS12_ILi1ELi4ELi3EEES15_NSS_INS5_IJS16_S1L_EEENS5_IJS1L_SC_EEEEEEENS4_39AutoVectorizingCopyWithAssumedAlignmentILi128EEENS4_14SM90_TMA_STOREES26_S28_S28_EEEvvEEEEvNT_6ParamsE,@"STO_CUDA_ENTRY STV_DEFAULT"
_ZN7cutlass13device_kernelINS_4gemm6kernel13GemmUniversalIN4cute5tupleIJiiiiEEENS1_10collective13CollectiveMmaINS1_35MainloopSm100TmaUmmaWarpSpecializedILi17ELi2ELi4ENS5_IJNS4_1CILi2EEESB_NSA_ILi1EEEEEEEENS5_IJNSA_ILi128EEENSA_ILi64EEESG_EEENS_10bfloat16_tENS5_IJlSC_lEEESI_SJ_NS4_8TiledMMAINS4_8MMA_AtomIJNS4_26SM100_MMA_F16BF16_2x1SM_SSISI_SI_fLi128ELi64ELNS4_4UMMA5MajorE0ELSO_0ELNSN_7ScaleInE0ELSP_0EEEEEENS4_6LayoutINS5_IJSC_SC_SC_EEENS5_IJNSA_ILi0EEESU_SU_EEEEENS5_IJNS4_10UnderscoreESX_SX_EEEEENS4_28SM100_TMA_2SM_LOAD_MULTICASTENS4_14ComposedLayoutINS4_7SwizzleILi3ELi4ELi3EEENS4_18smem_ptr_flag_bitsILi16EEENSS_INS5_IJNSA_ILi8EEESG_EEENS5_IJSG_SC_EEEEEEEvNS4_8identityENS4_18SM100_TMA_2SM_LOADES1A_vS1B_EENS_8epilogue10collective18CollectiveEpilogueINS1E_23Sm100TmaWarpSpecializedILi3ELi2ELi16ELb1ELb0EEEJNS5_IJSG_SG_SG_EEENS5_IJNSS_ISG_SC_EENSS_INS5_IJNSA_ILi16EEESB_EEENS5_IJSC_NSA_ILi32EEEEEEEEEEESI_SJ_SI_SJ_NS1E_6fusion15FusionCallbacksIS1I_NS1R_17LinearCombinationISI_fSI_fLNS_15FloatRoundStyleE2EEES1J_S1Q_JEEENS4_5SM1004TMEM4LOAD26SM100_TMEM_LOAD_32dp32b16xENS4_13SM90_TMA_LOADENS11_INS12_ILi1ELi4ELi3EEES15_NSS_INS5_IJS16_S1L_EEENS5_IJS1L_SC_EEEEEEENS4_39AutoVectorizingCopyWithAssumedAlignmentILi128EEENS4_14SM90_TMA_STOREES26_S28_S28_EEEvvEEEEvNT_6ParamsE:
[----:B------:R-:W1:Y:S01]  /*0000*/  LDC R1, c[0x0][0x37c] ;  /* 0x0000df00ff017b82 */ /* 0x000e620000000800 */
[----:B------:R-:W2:Y:S01]  /*0010*/  S2R R58, SR_TID.X ;  /* 0x00000000003a7919 */ /* 0x000ea20000002100 */
[----:B------:R-:W3:Y:S06]  /*0020*/  LDCU.64 UR8, c[0x0][0x890] ;  /* 0x00011200ff0877ac */ /* 0x000eec0008000a00 */
[----:B------:R-:W4:Y:S01]  /*0030*/  S2UR UR4, SR_CgaCtaId ;  /* 0x00000000000479c3 */ /* 0x000f220000008800 */
[----:B------:R-:W-:Y:S02]  /*0040*/  PRMT R46, RZ, 0x7610, R46 ;  /* 0x00007610ff2e7816 */ /* 0x000fe4000000002e */
[----:B------:R-:W-:Y:S01]  /*0050*/  ELECT P1, URZ, PT ;  /* 0x0000000000ff782f */ /* 0x000fe20003820000 */
[----:B---3--:R-:W-:-:S04]  /*0060*/  UISETP.NE.U32.AND UP0, UPT, UR8, URZ, UPT ;  /* 0x000000ff0800728c */ /* 0x008fc8000bf05070 */
[----:B------:R-:W-:Y:S02]  /*0070*/  UISETP.NE.AND.EX UP0, UPT, UR9, URZ, UPT, UP0 ;  /* 0x000000ff0900728c */ /* 0x000fe4000bf05300 */
[----:B----4-:R-:W-:Y:S02]  /*0080*/  ULOP3.LUT UR46, UR4, 0x1, URZ, 0xc0, !UPT ;  /* 0x00000001042e7892 */ /* 0x010fe4000f8ec0ff */
[----:B------:R-:W-:Y:S01]  /*0090*/  ULOP3.LUT UR45, UR4, 0x1, URZ, 0x3c, !UPT ;  /* 0x00000001042d7892 */ /* 0x000fe2000f8e3cff */
[----:B--2---:R-:W-:-:S05]  /*00a0*/  SHF.R.U32.HI R47, RZ, 0x5, R58 ;  /* 0x00000005ff2f7819 */ /* 0x004fca000001163a */
[----:B------:R-:W2:Y:S02]  /*00b0*/  SHFL.IDX PT, R0, R47, RZ, 0x1f ;  /* 0x00001fff2f007589 */ /* 0x000ea400000e0000 */
[----:B--2---:R-:W-:Y:S01]  /*00c0*/  R2UR UR13, R0 ;  /* 0x00000000000d72ca */ /* 0x004fe200000e0000 */
[----:B-1----:R-:W-:-:S14]  /*00d0*/  BRA.U UP0, `(.L_x_0) ;  /* 0x0000000100307547 */ /* 0x002fdc000b800000 */
[----:B------:R-:W1:Y:S02]  /*00e0*/  LDCU.64 UR4, c[0x0][0x888] ;  /* 0x00011100ff0477ac */ /* 0x000e640008000a00 */
[----:B-1----:R-:W-:-:S04]  /*00f0*/  UISETP.NE.U32.AND UP0, UPT, UR4, URZ, UPT ;  /* 0x000000ff0400728c */ /* 0x002fc8000bf05070 */
[----:B------:R-:W-:-:S09]  /*0100*/  UISETP.NE.AND.EX UP0, UPT, UR5, URZ, UPT, UP0 ;  /* 0x000000ff0500728c */ /* 0x000fd2000bf05300 */
[----:B------:R-:W-:Y:S05]  /*0110*/  BRA.U !UP0, `(.L_x_1) ;  /* 0x0000000108147547 */ /* 0x000fea000b800000 */
[----:B------:R-:W1:Y:S01]  /*0120*/  LDC.64 R26, c[0x0][0x888] ;  /* 0x00022200ff1a7b82 */ /* 0x000e620000000a00 */
[----:B------:R-:W1:Y:S02]  /*0130*/  LDCU.64 UR4, c[0x0][0x358] ;  /* 0x00006b00ff0477ac */ /* 0x000e640008000a00 */
[----:B-1----:R1:W5:Y:S01]  /*0140*/  LDG.E R26, desc[UR4][R26.64] ;  /* 0x000000041a1a7981 */ /* 0x002362000c1e1900 */
[----:B------:R-:W-:Y:S01]  /*0150*/  HFMA2 R46, -RZ, RZ, 0, 5.9604644775390625e-08 ;  /* 0x00000001ff2e7431 */ /* 0x000fe200000001ff */
[----:B------:R-:W-:Y:S05]  /*0160*/  BRA `(.L_x_0) ;  /* 0x00000000000c7947 */ /* 0x000fea0003800000 */
.L_x_1:
[----:B------:R-:W1:Y:S01]  /*0170*/  LDCU UR4, c[0x0][0x880] ;  /* 0x00011000ff0477ac */ /* 0x000e620008000800 */
[----:B------:R-:W-:Y:S01]  /*0180*/  HFMA2 R46, -RZ, RZ, 0, 5.9604644775390625e-08 ;  /* 0x00000001ff2e7431 */ /* 0x000fe200000001ff */
[----:B-1----:R-:W-:-:S07]  /*0190*/  MOV R26, UR4 ;  /* 0x00000004001a7c02 */ /* 0x002fce0008000f00 */
.L_x_0:
[----:B------:R-:W2:Y:S02]  /*01a0*/  LDCU.64 UR4, c[0x0][0x8b0] ;  /* 0x00011600ff0477ac */ /* 0x000ea40008000a00 */
[----:B--2---:R-:W-:-:S04]  /*01b0*/  UISETP.NE.U32.AND UP0, UPT, UR4, URZ, UPT ;  /* 0x000000ff0400728c */ /* 0x004fc8000bf05070 */
[----:B------:R-:W-:-:S09]  /*01c0*/  UISETP.NE.AND.EX UP0, UPT, UR5, URZ, UPT, UP0 ;  /* 0x000000ff0500728c */ /* 0x000fd2000bf05300 */
[----:B------:R-:W-:Y:S05]  /*01d0*/  BRA.U UP0, `(.L_x_2) ;  /* 0x0000000100287547 */ /* 0x000fea000b800000 */
[----:B------:R-:W2:Y:S02]  /*01e0*/  LDCU.64 UR4, c[0x0][0x8a8] ;  /* 0x00011500ff0477ac */ /* 0x000ea40008000a00 */
[----:B--2---:R-:W-:-:S04]  /*01f0*/  UISETP.NE.U32.AND UP0, UPT, UR4, URZ, UPT ;  /* 0x000000ff0400728c */ /* 0x004fc8000bf05070 */
[----:B------:R-:W-:-:S09]  /*0200*/  UISETP.NE.AND.EX UP0, UPT, UR5, URZ, UPT, UP0 ;  /* 0x000000ff0500728c */ /* 0x000fd2000bf05300 */
[----:B------:R-:W-:Y:S05]  /*0210*/  BRA.U !UP0, `(.L_x_3) ;  /* 0x0000000108107547 */ /* 0x000fea000b800000 */
[----:B------:R-:W2:Y:S01]  /*0220*/  LDC.64 R24, c[0x0][0x8a8] ;  /* 0x00022a00ff187b82 */ /* 0x000ea20000000a00 */
[----:B------:R-:W2:Y:S02]  /*0230*/  LDCU.64 UR4, c[0x0][0x358] ;  /* 0x00006b00ff0477ac */ /* 0x000ea40008000a00 */
[----:B--2---:R2:W5:Y:S01]  /*0240*/  LDG.E R24, desc[UR4][R24.64] ;  /* 0x0000000418187981 */ /* 0x004562000c1e1900 */
[----:B------:R-:W-:Y:S05]  /*0250*/  BRA `(.L_x_2) ;  /* 0x0000000000087947 */ /* 0x000fea0003800000 */
.L_x_3:
[----:B------:R-:W2:Y:S02]  /*0260*/  LDCU UR4, c[0x0][0x8a0] ;  /* 0x00011400ff0477ac */ /* 0x000ea40008000800 */
[----:B--2---:R-:W-:Y:S02]  /*0270*/  MOV R24, UR4 ;  /* 0x0000000400187c02 */ /* 0x004fe40008000f00 */
.L_x_2:
[----:B------:R-:W-:Y:S01]  /*0280*/  IMAD.U32 R0, RZ, RZ, UR13 ;  /* 0x0000000dff007e24 */ /* 0x000fe2000f8e00ff */
[----:B------:R-:W-:Y:S04]  /*0290*/  BSSY.RECONVERGENT B0, `(.L_x_4) ;  /* 0x000000c000007945 */ /* 0x000fe80003800200 */
[C---:B------:R-:W-:Y:S02]  /*02a0*/  ISETP.NE.OR P2, PT, R0.reuse, 0x1, !P1 ;  /* 0x000000010000780c */ /* 0x040fe40004f45670 */
[----:B------:R-:W-:-:S11]  /*02b0*/  ISETP.NE.OR P0, PT, R0, 0x3, !P1 ;  /* 0x000000030000780c */ /* 0x000fd60004f05670 */
[----:B------:R-:W-:Y:S05]  /*02c0*/  @P2 BRA `(.L_x_5) ;  /* 0x0000000000202947 */ /* 0x000fea0003800000 */
[----:B------:R-:W3:Y:S02]  /*02d0*/  LDCU.64 UR4, c[0x0][0x348] ;  /* 0x00006900ff0477ac */ /* 0x000ee40008000a00 */
[----:B---3--:R-:W-:Y:S02]  /*02e0*/  UIADD3 UR6, UP1, UPT, UR4, 0x80, URZ ;  /* 0x0000008004067890 */ /* 0x008fe4000ff3e0ff */
[----:B------:R-:W-:Y:S02]  /*02f0*/  UIADD3 UR4, UP0, UPT, UR4, 0x180, URZ ;  /* 0x0000018004047890 */ /* 0x000fe4000ff1e0ff */
[----:B------:R-:W-:Y:S02]  /*0300*/  UIADD3.X UR7, UPT, UPT, URZ, UR5, URZ, UP1, !UPT ;  /* 0x00000005ff077290 */ /* 0x000fe40008ffe4ff */
[----:B------:R-:W-:-:S07]  /*0310*/  UIADD3.X UR5, UPT, UPT, URZ, UR5, URZ, UP0, !UPT ;  /* 0x00000005ff057290 */ /* 0x000fce00087fe4ff */
[----:B------:R3:W-:Y:S02]  /*0320*/  UTMACCTL.PF [UR6] ;  /* 0x00000000060079b9 */ /* 0x0007e40008040000 */
[----:B------:R3:W-:Y:S02]  /*0330*/  UTMACCTL.PF [UR4] ;  /* 0x00000000040079b9 */ /* 0x0007e40008040000 */
[----:B---3--:R-:W-:Y:S01]  /*0340*/  NOP ;  /* 0x0000000000007918 */ /* 0x008fe20000000000 */
.L_x_5:
[----:B------:R-:W-:Y:S05]  /*0350*/  BSYNC.RECONVERGENT B0 ;  /* 0x0000000000007941 */ /* 0x000fea0003800200 */
.L_x_4:
[----:B------:R-:W-:Y:S04]  /*0360*/  BSSY.RECONVERGENT B0, `(.L_x_6) ;  /* 0x000000a000007945 */ /* 0x000fe80003800200 */
        /* <DEDUP_REMOVED lines=9> */
.L_x_7:
[----:B------:R-:W-:Y:S05]  /*0400*/  BSYNC.RECONVERGENT B0 ;  /* 0x0000000000007941 */ /* 0x000fea0003800200 */
.L_x_6:
[----:B------:R-:W3:Y:S01]  /*0410*/  LDCU.64 UR4, c[0x0][0x888] ;  /* 0x00011100ff0477ac */ /* 0x000ee20008000a00 */
[----:B------:R-:W-:Y:S02]  /*0420*/  UISETP.EQ.U32.AND UP1, UPT, UR8, URZ, UPT ;  /* 0x000000ff0800728c */ /* 0x000fe4000bf22070 */
[----:B------:R-:W-:Y:S02]  /*0430*/  UPLOP3.LUT UP3, UPT, UPT, UPT, UPT, 0x80, 0x8 ;  /* 0x000000000008789c */ /* 0x000fe40003f6f070 */
[----:B---3--:R-:W-:-:S04]  /*0440*/  UISETP.NE.U32.AND UP0, UPT, UR4, URZ, UPT ;  /* 0x000000ff0400728c */ /* 0x008fc8000bf05070 */
[----:B------:R-:W-:-:S04]  /*0450*/  UISETP.NE.AND.EX UP0, UPT, UR5, URZ, UPT, UP0 ;  /* 0x000000ff0500728c */ /* 0x000fc8000bf05300 */
[----:B------:R-:W-:-:S04]  /*0460*/  UISETP.EQ.OR.EX UP2, UPT, UR9, URZ, !UP0, UP1 ;  /* 0x000000ff0900728c */ /* 0x000fc8000c742710 */
[----:B------:R-:W-:-:S06]  /*0470*/  UP2UR UR4, UPR, URZ, 0x4 ;  /* 0x00000004ff047883 */ /* 0x000fcc0008000000 */
[----:B------:R-:W-:Y:S01]  /*0480*/  MOV R52, UR4 ;  /* 0x0000000400347c02 */ /* 0x000fe20008000f00 */
[----:B------:R-:W-:Y:S06]  /*0490*/  BRA.U !UP2, `(.L_x_8) ;  /* 0x000000010a207547 */ /* 0x000fec000b800000 */
[----:B------:R-:W-:Y:S01]  /*04a0*/  UISETP.NE.U32.AND UP1, UPT, UR8, URZ, UPT ;  /* 0x000000ff0800728c */ /* 0x000fe2000bf25070 */
[----:B-----5:R-:W-:Y:S01]  /*04b0*/  FSETP.NEU.AND P0, PT, R26, RZ, PT ;  /* 0x000000ff1a00720b */ /* 0x020fe20003f0d000 */
[----:B------:R-:W-:Y:S02]  /*04c0*/  USEL UR4, URZ, 0xffffffff, UP0 ;  /* 0xffffffffff047887 */ /* 0x000fe40008000000 */
[----:B------:R-:W-:-:S10]  /*04d0*/  UISETP.NE.AND.EX UP1, UPT, UR9, URZ, UPT, UP1 ;  /* 0x000000ff0900728c */ /* 0x000fd4000bf25310 */
[----:B------:R-:W-:Y:S01]  /*04e0*/  VOTEU.ANY UP0, P0 ;  /* 0x0000000000ff7886 */ /* 0x000fe20000000100 */
[----:B------:R-:W-:-:S04]  /*04f0*/  @!UP1 USEL UR4, URZ, 0xffffffff, UP0 ;  /* 0xffffffffff049887 */ /* 0x000fc80008000000 */
[----:B------:R-:W-:-:S04]  /*0500*/  ULOP3.LUT UR4, UR4, 0x1, URZ, 0xc0, !UPT ;  /* 0x0000000104047892 */ /* 0x000fc8000f8ec0ff */
[----:B------:R-:W-:-:S11]  /*0510*/  UISETP.NE.U32.AND UP3, UPT, UR4, 0x1, UPT ;  /* 0x000000010400788c */ /* 0x000fd6000bf65070 */
.L_x_8:
[----:B------:R-:W3:Y:S01]  /*0520*/  SHFL.IDX PT, R0, R47, RZ, 0x1f ;  /* 0x00001fff2f007589 */ /* 0x000ee200000e0000 */
[----:B------:R-:W-:-:S04]  /*0530*/  UISETP.NE.AND UP0, UPT, UR13, 0x2, UPT ;  /* 0x000000020d00788c */ /* 0x000fc8000bf05270 */
[----:B------:R-:W-:Y:S02]  /*0540*/  UISETP.EQ.AND UP1, UPT, UR46, URZ, !UP0 ;  /* 0x000000ff2e00728c */ /* 0x000fe4000c722270 */
[----:B------:R-:W-:-:S04]  /*0550*/  USEL UR43, URZ, 0x1, UP0 ;  /* 0x00000001ff2b7887 */ /* 0x000fc80008000000 */
[----:B------:R-:W-:Y:S02]  /*0560*/  PLOP3.LUT P3, PT, P1, PT, UP1, 0x80, 0x8 ;  /* 0x000000000008781c */ /* 0x000fe40000f6f018 */
[----:B---3--:R-:W-:-:S13]  /*0570*/  ISETP.NE.AND P0, PT, R0, RZ, PT ;  /* 0x000000ff0000720c */ /* 0x008fda0003f05270 */
[----:B------:R-:W-:Y:S05]  /*0580*/  @P0 BRA `(.L_x_9) ;  /* 0x0000000000cc0947 */ /* 0x000fea0003800000 */
[----:B------:R-:W-:Y:S01]  /*0590*/  ELECT P0, URZ, PT ;  /* 0x0000000000ff782f */ /* 0x000fe20003800000 */
[----:B------:R-:W-:-:S12]  /*05a0*/  BSSY.RECONVERGENT B0, `(.L_x_9) ;  /* 0x0000031000007945 */ /* 0x000fd80003800200 */
[----:B------:R-:W-:Y:S05]  /*05b0*/  @!P0 BRA `(.L_x_10) ;  /* 0x0000000000bc8947 */ /* 0x000fea0003800000 */
[----:B------:R-:W3:Y:S01]  /*05c0*/  S2UR UR5, SR_CgaCtaId ;  /* 0x00000000000579c3 */ /* 0x000ee20000008800 */
[----:B------:R-:W-:Y:S01]  /*05d0*/  UMOV UR4, 0x400 ;  /* 0x0000040000047882 */ /* 0x000fe20000000000 */
[----:B------:R-:W-:Y:S01]  /*05e0*/  UMOV UR8, 0x1 ;  /* 0x0000000100087882 */ /* 0x000fe20000000000 */
[----:B------:R-:W-:Y:S01]  /*05f0*/  UMOV UR6, 0x2 ;  /* 0x0000000200067882 */ /* 0x000fe20000000000 */
[----:B------:R-:W-:-:S04]  /*0600*/  UIADD3 UR8, UPT, UPT, -UR8, 0x100000, URZ ;  /* 0x0010000008087890 */ /* 0x000fc8000fffe1ff */
[----:B------:R-:W-:Y:S02]  /*0610*/  USHF.L.U32 UR9, UR8, 0xb, URZ ;  /* 0x0000000b08097899 */ /* 0x000fe400080006ff */
[----:B------:R-:W-:Y:S02]  /*0620*/  USHF.L.U32 UR8, UR8, 0x1, URZ ;  /* 0x0000000108087899 */ /* 0x000fe400080006ff */
[----:B------:R-:W-:-:S04]  /*0630*/  UIADD3 UR6, UPT, UPT, -UR6, 0x100000, URZ ;  /* 0x0010000006067890 */ /* 0x000fc8000fffe1ff */
[----:B------:R-:W-:Y:S02]  /*0640*/  USHF.L.U32 UR7, UR6, 0xb, URZ ;  /* 0x0000000b06077899 */ /* 0x000fe400080006ff */
[----:B------:R-:W-:Y:S02]  /*0650*/  USHF.L.U32 UR6, UR6, 0x1, URZ ;  /* 0x0000000106067899 */ /* 0x000fe400080006ff */
[----:B---3--:R-:W-:Y:S01]  /*0660*/  ULEA UR4, UR5, UR4, 0x18 ;  /* 0x0000000405047291 */ /* 0x008fe2000f8ec0ff */
[----:B------:R-:W3:Y:S11]  /*0670*/  FENCE.VIEW.ASYNC.S ;  /* 0x00000000000073c6 */ /* 0x000ef60000000000 */
[----:B---3--:R3:W4:Y:S01]  /*0680*/  SYNCS.EXCH.64 URZ, [UR4], UR8 ;  /* 0x0000000804ff75b2 */ /* 0x0087220008000100 */
[----:B------:R3:W1:Y:S01]  /*0690*/  SYNCS.EXCH.64 URZ, [UR4+0x88], UR6 ;  /* 0x0000880604ff75b2 */ /* 0x0006620008000100 */
        /* <DEDUP_REMOVED lines=31> */
[----:B------:R3:W1:Y:S02]  /*0890*/  SYNCS.EXCH.64 URZ, [UR4+0x108], UR6 ;  /* 0x0001080604ff75b2 */ /* 0x0006640008000100 */
[----:B---34-:R-:W-:Y:S01]  /*08a0*/  NOP ;  /* 0x0000000000007918 */ /* 0x018fe20000000000 */
.L_x_10:
[----:B------:R-:W-:Y:S05]  /*08b0*/  BSYNC.RECONVERGENT B0 ;  /* 0x0000000000007941 */ /* 0x000fea0003800200 */
.L_x_9:
[----:B------:R-:W3:Y:S01]  /*08c0*/  SHFL.IDX PT, R0, R47, RZ, 0x1f ;  /* 0x00001fff2f007589 */ /* 0x000ee200000e0000 */
[----:B------:R-:W-:Y:S01]  /*08d0*/  NOP ;  /* 0x0000000000007918 */ /* 0x000fe20000000000 */
[----:B---3--:R-:W-:-:S13]  /*08e0*/  ISETP.NE.AND P0, PT, R0, 0x1, PT ;  /* 0x000000010000780c */ /* 0x008fda0003f05270 */
[----:B------:R-:W-:Y:S05]  /*08f0*/  @P0 BRA `(.L_x_11) ;  /* 0x0000000000500947 */ /* 0x000fea0003800000 */
        /* <DEDUP_REMOVED lines=9> */
[----:B------:R-:W-:Y:S01]  /*0990*/  USHF.L.U32 UR6, UR6, 0x1, URZ ;  /* 0x0000000106067899 */ /* 0x000fe200080006ff */
[----:B------:R-:W-:Y:S01]  /*09a0*/  ELECT P0, URZ, PT ;  /* 0x0000000000ff782f */ /* 0x000fe20003800000 */
[----:B---3--:R-:W-:Y:S01]  /*09b0*/  ULEA UR4, UR5, UR4, 0x18 ;  /* 0x0000000405047291 */ /* 0x008fe2000f8ec0ff */
[----:B------:R-:W3:Y:S11]  /*09c0*/  FENCE.VIEW.ASYNC.S ;  /* 0x00000000000073c6 */ /* 0x000ef60000000000 */
[----:B---3--:R3:W4:Y:S01]  /*09d0*/  SYNCS.EXCH.64 URZ, [UR4+0x110], UR8 ;  /* 0x0001100804ff75b2 */ /* 0x0087220008000100 */
[----:B------:R3:W1:Y:S01]  /*09e0*/  SYNCS.EXCH.64 URZ, [UR4+0x128], UR6 ;  /* 0x0001280604ff75b2 */ /* 0x0006620008000100 */
[----:B------:R3:W1:Y:S01]  /*09f0*/  SYNCS.EXCH.64 URZ, [UR4+0x118], UR8 ;  /* 0x0001180804ff75b2 */ /* 0x0006620008000100 */
[----:B------:R3:W1:Y:S01]  /*0a00*/  SYNCS.EXCH.64 URZ, [UR4+0x130], UR6 ;  /* 0x0001300604ff75b2 */ /* 0x0006620008000100 */
[----:B------:R3:W1:Y:S01]  /*0a10*/  SYNCS.EXCH.64 URZ, [UR4+0x120], UR8 ;  /* 0x0001200804ff75b2 */ /* 0x0006620008000100 */
[----:B------:R3:W1:Y:S01]  /*0a20*/  SYNCS.EXCH.64 URZ, [UR4+0x138], UR6 ;  /* 0x0001380604ff75b2 */ /* 0x0006620008000100 */
[----:B------:R-:W-:Y:S01]  /*0a30*/  NOP ;  /* 0x0000000000007918 */ /* 0x000fe20000000000 */
.L_x_11:
[----:B------:R-:W2:Y:S01]  /*0a40*/  SHFL.IDX PT, R0, R47, RZ, 0x1f ;  /* 0x00001fff2f007589 */ /* 0x000ea200000e0000 */
[----:B------:R-:W-:Y:S01]  /*0a50*/  NOP ;  /* 0x0000000000007918 */ /* 0x000fe20000000000 */
[----:B--2---:R-:W-:-:S13]  /*0a60*/  ISETP.NE.AND P0, PT, R0, 0x3, PT ;  /* 0x000000030000780c */ /* 0x004fda0003f05270 */
[----:B------:R-:W-:Y:S05]  /*0a70*/  @P0 BRA `(.L_x_12) ;  /* 0x0000000000300947 */ /* 0x000fea0003800000 */
[----:B------:R-:W2:Y:S01]  /*0a80*/  S2UR UR5, SR_CgaCtaId ;  /* 0x00000000000579c3 */ /* 0x000ea20000008800 */
[----:B---3--:R-:W-:Y:S01]  /*0a90*/  UMOV UR6, 0x400 ;  /* 0x0000040000067882 */ /* 0x008fe20000000000 */
[----:B------:R-:W-:Y:S01]  /*0aa0*/  UMOV UR4, 0x20 ;  /* 0x0000002000047882 */ /* 0x000fe20000000000 */
[----:B------:R-:W-:Y:S01]  /*0ab0*/  ELECT P0, URZ, PT ;  /* 0x0000000000ff782f */ /* 0x000fe20003800000 */
[----:B--2---:R-:W-:Y:S02]  /*0ac0*/  ULEA UR6, UR5, UR6, 0x18 ;  /* 0x0000000605067291 */ /* 0x004fe4000f8ec0ff */
[----:B------:R-:W-:-:S04]  /*0ad0*/  UIADD3 UR4, UPT, UPT, -UR4, 0x100000, URZ ;  /* 0x0010000004047890 */ /* 0x000fc8000fffe1ff */
[----:B------:R-:W-:Y:S02]  /*0ae0*/  USHF.L.U32 UR5, UR4, 0xb, URZ ;  /* 0x0000000b04057899 */ /* 0x000fe400080006ff */
[----:B------:R-:W-:Y:S01]  /*0af0*/  USHF.L.U32 UR4, UR4, 0x1, URZ ;  /* 0x0000000104047899 */ /* 0x000fe200080006ff */
[----:B------:R-:W2:Y:S11]  /*0b00*/  FENCE.VIEW.ASYNC.S ;  /* 0x00000000000073c6 */ /* 0x000eb60000000000 */
[----:B--2---:R2:W3:Y:S01]  /*0b10*/  SYNCS.EXCH.64 URZ, [UR6+0x140], UR4 ;  /* 0x0001400406ff75b2 */ /* 0x0044e20008000100 */
[----:B------:R2:W1:Y:S01]  /*0b20*/  SYNCS.EXCH.64 URZ, [UR6+0x148], UR4 ;  /* 0x0001480406ff75b2 */ /* 0x0004620008000100 */
[----:B------:R-:W-:Y:S01]  /*0b30*/  NOP ;  /* 0x0000000000007918 */ /* 0x000fe20000000000 */
.L_x_12:
[----:B------:R-:W4:Y:S01]  /*0b40*/  SHFL.IDX PT, R0, R47, RZ, 0x1f ;  /* 0x00001fff2f007589 */ /* 0x000f2200000e0000 */
[----:B------:R-:W-:Y:S01]  /*0b50*/  NOP ;  /* 0x0000000000007918 */ /* 0x000fe20000000000 */
[----:B----4-:R-:W-:-:S13]  /*0b60*/  ISETP.NE.AND P0, PT, R0, 0x4, PT ;  /* 0x000000040000780c */ /* 0x010fda0003f05270 */
[----:B------:R-:W-:Y:S05]  /*0b70*/  @P0 BRA `(.L_x_13) ;  /* 0x00000000004c0947 */ /* 0x000fea0003800000 */
[----:B--2---:R-:W2:Y:S01]  /*0b80*/  S2UR UR5, SR_CgaCtaId ;  /* 0x00000000000579c3 */ /* 0x004ea20000008800 */
[----:B---3--:R-:W-:Y:S01]  /*0b90*/  UMOV UR4, 0x3a0 ;  /* 0x000003a000047882 */ /* 0x008fe20000000000 */
[----:B------:R-:W-:Y:S01]  /*0ba0*/  UMOV UR6, 0x400 ;  /* 0x0000040000067882 */ /* 0x000fe20000000000 */
[----:B------:R-:W-:Y:S01]  /*0bb0*/  USEL UR4, UR4, 0x320, UP3 ;  /* 0x0000032004047887 */ /* 0x000fe20009800000 */
[----:B------:R-:W-:Y:S01]  /*0bc0*/  UMOV UR8, 0x1 ;  /* 0x0000000100087882 */ /* 0x000fe20000000000 */
[----:B------:R-:W-:Y:S01]  /*0bd0*/  ELECT P0, URZ, PT ;  /* 0x0000000000ff782f */ /* 0x000fe20003800000 */
[----:B------:R-:W-:-:S04]  /*0be0*/  UIADD3 UR8, UPT, UPT, -UR8, 0x100000, URZ ;  /* 0x0010000008087890 */ /* 0x000fc8000fffe1ff */
[----:B------:R-:W-:Y:S02]  /*0bf0*/  USHF.L.U32 UR9, UR8, 0xb, URZ ;  /* 0x0000000b08097899 */ /* 0x000fe400080006ff */
[----:B------:R-:W-:Y:S02]  /*0c00*/  USHF.L.U32 UR8, UR8, 0x1, URZ ;  /* 0x0000000108087899 */ /* 0x000fe400080006ff */
[----:B--2---:R-:W-:Y:S02]  /*0c10*/  ULEA UR6, UR5, UR6, 0x18 ;  /* 0x0000000605067291 */ /* 0x004fe4000f8ec0ff */
[----:B------:R-:W-:-:S04]  /*0c20*/  UIADD3 UR4, UPT, UPT, -UR4, 0x100000, URZ ;  /* 0x0010000004047890 */ /* 0x000fc8000fffe1ff */
[----:B------:R-:W-:Y:S02]  /*0c30*/  USHF.L.U32 UR5, UR4, 0xb, URZ ;  /* 0x0000000b04057899 */ /* 0x000fe400080006ff */
[----:B------:R-:W-:Y:S01]  /*0c40*/  USHF.L.U32 UR4, UR4, 0x1, URZ ;  /* 0x0000000104047899 */ /* 0x000fe200080006ff */
[----:B------:R-:W2:Y:S03]  /*0c50*/  FENCE.VIEW.ASYNC.S ;  /* 0x00000000000073c6 */ /* 0x000ea60000000000 */
[----:B--2---:R4:W2:Y:S08]  /*0c60*/  SYNCS.EXCH.64 URZ, [UR6+0x150], UR8 ;  /* 0x0001500806ff75b2 */ /* 0x0048b00008000100 */
[----:B------:R4:W3:Y:S01]  /*0c70*/  SYNCS.EXCH.64 URZ, [UR6+0x160], UR4 ;  /* 0x0001600406ff75b2 */ /* 0x0008e20008000100 */
[----:B------:R4:W1:Y:S01]  /*0c80*/  SYNCS.EXCH.64 URZ, [UR6+0x158], UR8 ;  /* 0x0001580806ff75b2 */ /* 0x0008620008000100 */
[----:B------:R4:W1:Y:S02]  /*0c90*/  SYNCS.EXCH.64 URZ, [UR6+0x168], UR4 ;  /* 0x0001680406ff75b2 */ /* 0x0008640008000100 */
[----:B----4-:R-:W-:Y:S01]  /*0ca0*/  NOP ;  /* 0x0000000000007918 */ /* 0x010fe20000000000 */
.L_x_13:
[----:B------:R-:W4:Y:S01]  /*0cb0*/  SHFL.IDX PT, R0, R47, RZ, 0x1f ;  /* 0x00001fff2f007589 */ /* 0x000f2200000e0000 */
[----:B------:R-:W-:Y:S01]  /*0cc0*/  NOP ;  /* 0x0000000000007918 */ /* 0x000fe20000000000 */
[----:B----4-:R-:W-:-:S13]  /*0cd0*/  ISETP.NE.AND P0, PT, R0, 0x5, PT ;  /* 0x000000050000780c */ /* 0x010fda0003f05270 */
[----:B------:R-:W-:Y:S05]  /*0ce0*/  @P0 BRA `(.L_x_14) ;  /* 0x0000000000580947 */ /* 0x000fea0003800000 */
[----:B--2---:R-:W2:Y:S01]  /*0cf0*/  S2UR UR5, SR_CgaCtaId ;  /* 0x00000000000579c3 */ /* 0x004ea20000008800 */
[----:B---3--:R-:W-:Y:S01]  /*0d00*/  UMOV UR4, 0x400 ;  /* 0x0000040000047882 */ /* 0x008fe20000000000 */
        /* <DEDUP_REMOVED lines=9> */
[----:B--2---:R-:W-:Y:S01]  /*0da0*/  ULEA UR4, UR5, UR4, 0x18 ;  /* 0x0000000405047291 */ /* 0x004fe2000f8ec0ff */
[----:B------:R-:W2:Y:S11]  /*0db0*/  FENCE.VIEW.ASYNC.S ;  /* 0x00000000000073c6 */ /* 0x000eb60000000000 */
[----:B--2---:R4:W2:Y:S01]  /*0dc0*/  SYNCS.EXCH.64 URZ, [UR4+0x170], UR6 ;  /* 0x0001700604ff75b2 */ /* 0x0048a20008000100 */
[----:B------:R4:W3:Y:S01]  /*0dd0*/  SYNCS.EXCH.64 URZ, [UR4+0x190], UR8 ;  /* 0x0001900804ff75b2 */ /* 0x0008e20008000100 */
[----:B------:R4:W1:Y:S01]  /*0de0*/  SYNCS.EXCH.64 URZ, [UR4+0x178], UR6 ;  /* 0x0001780604ff75b2 */ /* 0x0008620008000100 */
[----:B------:R4:W1:Y:S01]  /*0df0*/  SYNCS.EXCH.64 URZ, [UR4+0x198], UR8 ;  /* 0x0001980804ff75b2 */ /* 0x0008620008000100 */
[----:B------:R4:W1:Y:S01]  /*0e00*/  SYNCS.EXCH.64 URZ, [UR4+0x180], UR6 ;  /* 0x0001800604ff75b2 */ /* 0x0008620008000100 */
[----:B------:R4:W1:Y:S01]  /*0e10*/  SYNCS.EXCH.64 URZ, [UR4+0x1a0], UR8 ;  /* 0x0001a00804ff75b2 */ /* 0x0008620008000100 */
[----:B------:R4:W1:Y:S01]  /*0e20*/  SYNCS.EXCH.64 URZ, [UR4+0x188], UR6 ;  /* 0x0001880604ff75b2 */ /* 0x0008620008000100 */
[----:B------:R4:W1:Y:S02]  /*0e30*/  SYNCS.EXCH.64 URZ, [UR4+0x1a8], UR8 ;  /* 0x0001a80804ff75b2 */ /* 0x0008640008000100 */
[----:B----4-:R-:W-:Y:S01]  /*0e40*/  NOP ;  /* 0x0000000000007918 */ /* 0x010fe20000000000 */
.L_x_14:
[----:B------:R-:W4:Y:S01]  /*0e50*/  SHFL.IDX PT, R0, R47, RZ, 0x1f ;  /* 0x00001fff2f007589 */ /* 0x000f2200000e0000 */
[----:B------:R-:W-:Y:S01]  /*0e60*/  ISETP.NE.OR P1, PT, RZ, UR13, !P1 ;  /* 0x0000000dff007c0c */ /* 0x000fe2000cf25670 */
[----:B------:R-:W-:Y:S01]  /*0e70*/  NOP ;  /* 0x0000000000007918 */ /* 0x000fe20000000000 */
[----:B----4-:R-:W-:-:S13]  /*0e80*/  ISETP.NE.AND P0, PT, R0, 0x3, PT ;  /* 0x000000030000780c */ /* 0x010fda0003f05270 */
[----:B------:R-:W-:Y:S05]  /*0e90*/  @P0 BRA `(.L_x_15) ;  /* 0x0000000000380947 */ /* 0x000fea0003800000 */
[----:B--2---:R-:W2:Y:S01]  /*0ea0*/  S2UR UR5, SR_CgaCtaId ;  /* 0x00000000000579c3 */ /* 0x004ea20000008800 */
[----:B---3--:R-:W-:Y:S01]  /*0eb0*/  UMOV UR4, 0x400 ;  /* 0x0000040000047882 */ /* 0x008fe20000000000 */
[----:B------:R-:W-:Y:S01]  /*0ec0*/  UMOV UR6, 0x20 ;  /* 0x0000002000067882 */ /* 0x000fe20000000000 */
[----:B------:R-:W-:Y:S01]  /*0ed0*/  ELECT P0, URZ, PT ;  /* 0x0000000000ff782f */ /* 0x000fe20003800000 */
[----:B------:R-:W-:-:S04]  /*0ee0*/  UIADD3 UR6, UPT, UPT, -UR6, 0x100000, URZ ;  /* 0x0010000006067890 */ /* 0x000fc8000fffe1ff */
[----:B------:R-:W-:Y:S02]  /*0ef0*/  USHF.L.U32 UR7, UR6, 0xb, URZ ;  /* 0x0000000b06077899 */ /* 0x000fe400080006ff */
[----:B------:R-:W-:Y:S02]  /*0f00*/  USHF.L.U32 UR6, UR6, 0x1, URZ ;  /* 0x0000000106067899 */ /* 0x000fe400080006ff */
[----:B--2---:R-:W-:Y:S01]  /*0f10*/  ULEA UR4, UR5, UR4, 0x18 ;  /* 0x0000000405047291 */ /* 0x004fe2000f8ec0ff */
[----:B------:R-:W2:Y:S11]  /*0f20*/  FENCE.VIEW.ASYNC.S ;  /* 0x00000000000073c6 */ /* 0x000eb60000000000 */
[----:B--2---:R4:W2:Y:S01]  /*0f30*/  SYNCS.EXCH.64 URZ, [UR4+0x1b0], UR6 ;  /* 0x0001b00604ff75b2 */ /* 0x0048a20008000100 */
[----:B------:R4:W3:Y:S01]  /*0f40*/  SYNCS.EXCH.64 URZ, [UR4+0x1c0], UR6 ;  /* 0x0001c00604ff75b2 */ /* 0x0008e20008000100 */
[----:B------:R4:W1:Y:S01]  /*0f50*/  SYNCS.EXCH.64 URZ, [UR4+0x1b8], UR6 ;  /* 0x0001b80604ff75b2 */ /* 0x0008620008000100 */
[----:B------:R4:W1:Y:S02]  /*0f60*/  SYNCS.EXCH.64 URZ, [UR4+0x1c8], UR6 ;  /* 0x0001c80604ff75b2 */ /* 0x0008640008000100 */
[----:B----4-:R-:W-:Y:S01]  /*0f70*/  NOP ;  /* 0x0000000000007918 */ /* 0x010fe20000000000 */
.L_x_15:
[----:B---3--:R-:W3:Y:S01]  /*0f80*/  S2UR UR7, SR_CgaCtaId ;  /* 0x00000000000779c3 */ /* 0x008ee20000008800 */
[----:B------:R-:W-:Y:S01]  /*0f90*/  VOTEU.ALL UP0, P1 ;  /* 0x0000000000ff7886 */ /* 0x000fe20000800000 */
[----:B--2---:R-:W-:Y:S01]  /*0fa0*/  UMOV UR4, 0x20 ;  /* 0x0000002000047882 */ /* 0x004fe20000000000 */
[----:B------:R-:W-:Y:S01]  /*0fb0*/  NOP ;  /* 0x0000000000007918 */ /* 0x000fe20000000000 */
[----:B------:R-:W-:Y:S01]  /*0fc0*/  LOP3.LUT R3, R58, 0x1f, RZ, 0xc0, !PT ;  /* 0x0000001f3a037812 */ /* 0x000fe200078ec0ff */
[----:B------:R-:W-:Y:S01]  /*0fd0*/  UISETP.NE.AND UP4, UPT, UR13, URZ, UPT ;  /* 0x000000ff0d00728c */ /* 0x000fe2000bf85270 */
[----:B------:R-:W-:Y:S01]  /*0fe0*/  @!UP0 UMOV UR6, 0x400 ;  /* 0x0000040000068882 */ /* 0x000fe20000000000 */
[----:B------:R-:W-:-:S04]  /*0ff0*/  @!UP0 UIADD3 UR4, UPT, UPT, -UR4, 0x100000, URZ ;  /* 0x0010000004048890 */ /* 0x000fc8000fffe1ff */
[----:B------:R-:W-:Y:S02]  /*1000*/  @!UP0 USHF.L.U32 UR5, UR4, 0xb, URZ ;  /* 0x0000000b04058899 */ /* 0x000fe400080006ff */
[----:B------:R-:W-:Y:S02]  /*1010*/  @!UP0 USHF.L.U32 UR4, UR4, 0x1, URZ ;  /* 0x0000000104048899 */ /* 0x000fe400080006ff */
[----:B---3--:R-:W-:Y:S01]  /*1020*/  @!UP0 ULEA UR6, UR7, UR6, 0x18 ;  /* 0x0000000607068291 */ /* 0x008fe2000f8ec0ff */
[----:B------:R-:W2:Y:S01]  /*1030*/  LDCU UR7, c[0x0][0x36c] ;  /* 0x00006d80ff0777ac */ /* 0x000ea20008000800 */
[----:B------:R-:W-:Y:S01]  /*1040*/  VOTEU.ALL UP0, P1 ;  /* 0x0000000000ff7886 */ /* 0x000fe20000800000 */
[----:B------:R-:W3:Y:S09]  /*1050*/  FENCE.VIEW.ASYNC.S ;  /* 0x00000000000073c6 */ /* 0x000ef20000000000 */
[----:B---3--:R3:W4:Y:S01]  /*1060*/  @!UP0 SYNCS.EXCH.64 URZ, [UR6+0x1d0], UR4 ;  /* 0x0001d00406ff85b2 */ /* 0x0087220008000100 */
[----:B--2---:R-:W-:-:S09]  /*1070*/  UISETP.EQ.U32.AND UP5, UPT, UR7, 0x1, UPT ;  /* 0x000000010700788c */ /* 0x004fd2000bfa2070 */
[----:B---3--:R-:W-:Y:S05]  /*1080*/  BRA.U !UP5, `(.L_x_16) ;  /* 0x000000010d087547 */ /* 0x008fea000b800000 */
[----:B-1--4-:R-:W-:Y:S01]  /*1090*/  UCGABAR_ARV ;  /* 0x00000000000079c7 */ /* 0x012fe20008000000 */
[----:B------:R-:W-:Y:S05]  /*10a0*/  BRA `(.L_x_17) ;  /* 0x0000000000047947 */ /* 0x000fea0003800000 */
.L_x_16:
[----:B-1--4-:R-:W-:Y:S01]  /*10b0*/  NOP ;  /* 0x0000000000007918 */ /* 0x012fe20000000000 */
.L_x_17:
[----:B------:R-:W1:Y:S01]  /*10c0*/  S2UR UR19, SR_CTAID.X ;  /* 0x00000000001379c3 */ /* 0x000e620000002500 */
[----:B------:R-:W-:-:S05]  /*10d0*/  CS2R.32 R51, SR_CgaSize ;  /* 0x0000000000337805 */ /* 0x000fca0000008a00 */
[----:B------:R-:W-:-:S05]  /*10e0*/  IMAD R51, R51, -0xa0, RZ ;  /* 0xffffff6033337824 */ /* 0x000fca00078e02ff */
[----:B------:R-:W-:-:S14]  /*10f0*/  R2UR UR5, R51 ;  /* 0x00000000330572ca */ /* 0x000fdc00000e0000 */
[----:B------:R-:W2:Y:S01]  /*1100*/  LDCU UR5, c[0x0][UR5+0x2b0] ;  /* 0x00005600050577ac */ /* 0x000ea20008000800 */
[----:B------:R-:W-:-:S05]  /*1110*/  CS2R.32 R51, SR_CgaSize ;  /* 0x0000000000337805 */ /* 0x000fca0000008a00 */
[----:B------:R-:W-:-:S05]  /*1120*/  IMAD R51, R51, -0xa0, RZ ;  /* 0xffffff6033337824 */ /* 0x000fca00078e02ff */
[----:B------:R-:W-:-:S14]  /*1130*/  R2UR UR4, R51 ;  /* 0x00000000330472ca */ /* 0x000fdc00000e0000 */
[----:B------:R-:W3:Y:S01]  /*1140*/  LDCU UR4, c[0x0][UR4+0x2b4] ;  /* 0x00005680040477ac */ /* 0x000ee20008000800 */
[----:B------:R-:W4:Y:S01]  /*1150*/  S2UR UR7, SR_CTAID.Y ;  /* 0x00000000000779c3 */ /* 0x000f220000002600 */
[----:B------:R-:W-:-:S05]  /*1160*/  CS2R.32 R51, SR_CgaSize ;  /* 0x0000000000337805 */ /* 0x000fca0000008a00 */
[----:B------:R-:W-:-:S05]  /*1170*/  IMAD R51, R51, -0xa0, RZ ;  /* 0xffffff6033337824 */ /* 0x000fca00078e02ff */
[----:B------:R-:W-:-:S14]  /*1180*/  R2UR UR8, R51 ;  /* 0x00000000330872ca */ /* 0x000fdc00000e0000 */
[----:B------:R-:W3:Y:S01]  /*1190*/  LDCU UR8, c[0x0][UR8+0x2a0] ;  /* 0x00005400080877ac */ /* 0x000ee20008000800 */
[----:B------:R-:W-:-:S05]  /*11a0*/  CS2R.32 R51, SR_CgaSize ;  /* 0x0000000000337805 */ /* 0x000fca0000008a00 */
[----:B------:R-:W-:-:S05]  /*11b0*/  IMAD R51, R51, -0xa0, RZ ;  /* 0xffffff6033337824 */ /* 0x000fca00078e02ff */
[----:B------:R-:W-:-:S14]  /*11c0*/  R2UR UR9, R51 ;  /* 0x00000000330972ca */ /* 0x000fdc00000e0000 */
[----:B------:R-:W3:Y:S01]  /*11d0*/  LDCU UR9, c[0x0][UR9+0x2a4] ;  /* 0x00005480090977ac */ /* 0x000ee20008000800 */
[----:B------:R-:W3:Y:S01]  /*11e0*/  S2UR UR10, SR_CgaCtaId ;  /* 0x00000000000a79c3 */ /* 0x000ee20000008800 */
[----:B------:R-:W-:Y:S01]  /*11f0*/  UISETP.GT.U32.AND UP0, UPT, UR46, 0xffff, UPT ;  /* 0x0000ffff2e00788c */ /* 0x000fe2000bf04070 */
[----:B------:R-:W3:Y:S01]  /*1200*/  LDCU UR18, c[0x0][0xb24] ;  /* 0x00016480ff1277ac */ /* 0x000ee20008000800 */
[----:B------:R-:W-:Y:S01]  /*1210*/  UMOV UR29, 0x5 ;  /* 0x00000005001d7882 */ /* 0x000fe20000000000 */
[----:B-1----:R-:W-:-:S04]  /*1220*/  I2FP.F32.U32 R2, UR19 ;  /* 0x0000001300027c45 */ /* 0x002fc80008201000 */
[----:B------:R-:W1:Y:S01]  /*1230*/  S2UR UR36, SR_CTAID.Z ;  /* 0x00000000002479c3 */ /* 0x000e620000002700 */
[----:B------:R-:W1:Y:S01]  /*1240*/  LDCU UR42, c[0x0][0xb24] ;  /* 0x00016480ff2a77ac */ /* 0x000e620008000800 */
[----:B--2---:R-:W-:Y:S01]  /*1250*/  FMUL R2, R2, UR5 ;  /* 0x0000000502027c20 */ /* 0x004fe20008400000 */
[----:B------:R-:W-:Y:S01]  /*1260*/  USEL UR5, UR46, 0xffff, !UP0 ;  /* 0x0000ffff2e057887 */ /* 0x000fe2000c000000 */
[----:B----4-:R-:W-:Y:S01]  /*1270*/  I2FP.F32.U32 R0, UR7 ;  /* 0x0000000700007c45 */ /* 0x010fe20008201000 */
[----:B------:R-:W2:Y:S03]  /*1280*/  LDCU UR27, c[0x0][0xb30] ;  /* 0x00016600ff1b77ac */ /* 0x000ea60008000800 */
[----:B------:R-:W4:Y:S01]  /*1290*/  F2I.U32.TRUNC.NTZ R2, R2 ;  /* 0x0000000200027305 */ /* 0x000f22000020f000 */
[----:B---3--:R-:W-:Y:S01]  /*12a0*/  FMUL R0, R0, UR4 ;  /* 0x0000000400007c20 */ /* 0x008fe20008400000 */
[----:B------:R-:W-:-:S02]  /*12b0*/  ULOP3.LUT UR24, UR5, 0xffff, URZ, 0xc0, !UPT ;  /* 0x0000ffff05187892 */ /* 0x000fc4000f8ec0ff */
[----:B------:R-:W-:Y:S02]  /*12c0*/  USHF.L.U32 UR28, UR10, 0xa, URZ ;  /* 0x0000000a0a1c7899 */ /* 0x000fe400080006ff */
[----:B------:R-:W-:Y:S02]  /*12d0*/  UISETP.GE.AND UP2, UPT, UR18, 0x1, UPT ;  /* 0x000000011200788c */ /* 0x000fe4000bf46270 */
[----:B------:R-:W3:Y:S01]  /*12e0*/  F2I.U32.TRUNC.NTZ R0, R0 ;  /* 0x0000000000007305 */ /* 0x000ee2000020f000 */
[----:B------:R-:W-:Y:S01]  /*12f0*/  UMOV UR25, UR7 ;  /* 0x0000000700197c82 */ /* 0x000fe20008000000 */
[----:B------:R-:W-:Y:S01]  /*1300*/  UMOV UR20, UR19 ;  /* 0x0000001300147c82 */ /* 0x000fe20008000000 */
[----:B----4-:R-:W-:Y:S02]  /*1310*/  R2UR UR4, R2 ;  /* 0x00000000020472ca */ /* 0x010fe400000e0000 */
[----:B------:R-:W-:Y:S02]  /*1320*/  PRMT R2, RZ, 0x7610, R2 ;  /* 0x00007610ff027816 */ /* 0x000fe40000000002 */
[----:B---3--:R-:W-:-:S02]  /*1330*/  R2UR UR6, R0 ;  /* 0x00000000000672ca */ /* 0x008fc400000e0000 */
[----:B------:R-:W-:-:S07]  /*1340*/  PRMT R0, RZ, 0x7610, R0 ;  /* 0x00007610ff007816 */ /* 0x000fce0000000000 */
[----:B------:R-:W-:-:S04]  /*1350*/  UIADD3 UR5, UPT, UPT, -UR4, URZ, URZ ;  /* 0x000000ff04057290 */ /* 0x000fc8000fffe1ff */
[----:B------:R-:W-:Y:S02]  /*1360*/  UIMAD UR5, UR8, UR5, UR19 ;  /* 0x00000005080572a4 */ /* 0x000fe4000f8e0213 */
[----:B------:R-:W-:-:S04]  /*1370*/  UIADD3 UR4, UPT, UPT, -UR6, URZ, URZ ;  /* 0x000000ff06047290 */ /* 0x000fc8000fffe1ff */
[----:B------:R-:W-:Y:S01]  /*1380*/  IMAD.U32 R51, RZ, RZ, UR5 ;  /* 0x00000005ff337e24 */ /* 0x000fe2000f8e00ff */
[----:B------:R-:W-:-:S06]  /*1390*/  UIMAD UR4, UR9, UR4, UR7 ;  /* 0x00000004090472a4 */ /* 0x000fcc000f8e0207 */
[----:B------:R-:W-:Y:S01]  /*13a0*/  IMAD.U32 R50, RZ, RZ, UR4 ;  /* 0x00000004ff327e24 */ /* 0x000fe2000f8e00ff */
[----:B-12---:R-:W-:Y:S06]  /*13b0*/  BRA.U UP4, `(.L_x_18) ;  /* 0x0000000104447547 */ /* 0x006fec000b800000 */
[----:B------:R-:W-:Y:S02]  /*13c0*/  R2UR UR4, R51 ;  /* 0x00000000330472ca */ /* 0x000fe400000e0000 */
[----:B------:R-:W-:-:S11]  /*13d0*/  R2UR UR8, R50 ;  /* 0x00000000320872ca */ /* 0x000fd600000e0000 */
[----:B------:R-:W-:Y:S02]  /*13e0*/  UISETP.GT.U32.AND UP0, UPT, UR4, 0x1, UPT ;  /* 0x000000010400788c */ /* 0x000fe4000bf04070 */
[----:B------:R-:W-:Y:S02]  /*13f0*/  ULOP3.LUT UR4, UR4, 0xfffffffe, URZ, 0xc0, !UPT ;  /* 0xfffffffe04047892 */ /* 0x000fe4000f8ec0ff */
[----:B------:R-:W-:Y:S02]  /*1400*/  UISETP.NE.AND UP1, UPT, UR8, URZ, UP0 ;  /* 0x000000ff0800728c */ /* 0x000fe40008725270 */
[----:B------:R-:W-:Y:S02]  /*1410*/  UISETP.NE.AND UP0, UPT, UR8, 0x1, UP0 ;  /* 0x000000010800788c */ /* 0x000fe40008705270 */
[----:B------:R-:W-:Y:S02]  /*1420*/  USEL UR7, URZ, 0x1, UP1 ;  /* 0x00000001ff077887 */ /* 0x000fe40008800000 */
[----:B------:R-:W-:-:S02]  /*1430*/  USEL UR6, URZ, 0x4, UP0 ;  /* 0x00000004ff067887 */ /* 0x000fc40008000000 */
[----:B------:R-:W-:Y:S02]  /*1440*/  USEL UR5, URZ, 0x2, UP1 ;  /* 0x00000002ff057887 */ /* 0x000fe40008800000 */
[----:B------:R-:W-:Y:S02]  /*1450*/  ULEA UR4, UR8, UR4, 0x1 ;  /* 0x0000000408047291 */ /* 0x000fe4000f8e08ff */
[----:B------:R-:W-:Y:S02]  /*1460*/  USEL UR8, URZ, 0x8, UP0 ;  /* 0x00000008ff087887 */ /* 0x000fe40008000000 */
[----:B------:R-:W-:-:S03]  /*1470*/  UIADD3 UR5, UPT, UPT, UR5, UR6, UR7 ;  /* 0x0000000605057290 */ /* 0x000fc6000fffe007 */
[----:B------:R-:W-:Y:S01]  /*1480*/  UMOV UR6, 0x3 ;  /* 0x0000000300067882 */ /* 0x000fe20000000000 */
[----:B------:R-:W-:Y:S02]  /*1490*/  UIADD3 UR5, UPT, UPT, UR5, UR8, URZ ;  /* 0x0000000805057290 */ /* 0x000fe4000fffe0ff */
[----:B------:R-:W-:-:S04]  /*14a0*/  USHF.L.U32 UR4, UR6, UR4, URZ ;  /* 0x0000000406047299 */ /* 0x000fc800080006ff */
[----:B------:R-:W-:Y:S02]  /*14b0*/  IMAD.U32 R2, RZ, RZ, UR5 ;  /* 0x00000005ff027e24 */ /* 0x000fe4000f8e00ff */
[----:B------:R-:W-:Y:S02]  /*14c0*/  IMAD.U32 R0, RZ, RZ, UR4 ;  /* 0x00000004ff007e24 */ /* 0x000fe4000f8e00ff */
.L_x_18:
[----:B------:R-:W-:Y:S05]  /*14d0*/  BRA.U !UP2, `(.L_x_19) ;  /* 0x000000010ad07547 */ /* 0x000fea000b800000 */
[----:B------:R-:W1:Y:S01]  /*14e0*/  LDCU.128 UR20, c[0x0][0xb10] ;  /* 0x00016200ff1477ac */ /* 0x000e620008000c00 */
[----:B------:R-:W2:Y:S01]  /*14f0*/  LDCU UR12, c[0x0][0x370] ;  /* 0x00006e00ff0c77ac */ /* 0x000ea20008000800 */
[----:B------:R-:W3:Y:S01]  /*1500*/  LDCU UR5, c[0x0][0x374] ;  /* 0x00006e80ff0577ac */ /* 0x000ee20008000800 */
[----:B------:R-:W4:Y:S01]  /*1510*/  LDCU UR26, c[0x0][0xb0c] ;  /* 0x00016180ff1a77ac */ /* 0x000f220008000800 */
[----:B------:R-:W4:Y:S01]  /*1520*/  LDCU UR4, c[0x0][0xb20] ;  /* 0x00016400ff0477ac */ /* 0x000f220008000800 */
[----:B------:R-:W4:Y:S01]  /*1530*/  LDCU.64 UR16, c[0x0][0xb28] ;  /* 0x00016500ff1077ac */ /* 0x000f220008000a00 */
[----:B-1----:R-:W-:Y:S02]  /*1540*/  UISETP.NE.AND UP0, UPT, UR22, 0x1, UPT ;  /* 0x000000011600788c */ /* 0x002fe4000bf05270 */
[----:B---3--:R-:W-:Y:S02]  /*1550*/  UIMAD.WIDE.U32 UR6, UR5, UR23, URZ ;  /* 0x00000017050672a5 */ /* 0x008fe4000f8e00ff */
[----:B--2---:R-:W-:-:S02]  /*1560*/  UIMAD.WIDE.U32 UR8, UR12, UR20, URZ ;  /* 0x000000140c0872a5 */ /* 0x004fc4000f8e00ff */
[----:B----4-:R-:W-:Y:S02]  /*1570*/  UISETP.NE.AND UP1, UPT, UR26, 0x1, UPT ;  /* 0x000000011a00788c */ /* 0x010fe4000bf25270 */
[----:B------:R-:W-:Y:S01]  /*1580*/  UISETP.NE.AND UP2, UPT, UR18, 0x1, UPT ;  /* 0x000000011200788c */ /* 0x000fe2000bf45270 */
[----:B------:R-:W-:Y:S02]  /*1590*/  UMOV UR6, UR7 ;  /* 0x0000000700067c82 */ /* 0x000fe40008000000 */
[----:B------:R-:W-:Y:S01]  /*15a0*/  UMOV UR8, UR9 ;  /* 0x0000000900087c82 */ /* 0x000fe20008000000 */
[----:B------:R-:W-:Y:S02]  /*15b0*/  @UP0 USHF.R.U32.HI UR5, URZ, UR4, UR6 ;  /* 0x00000004ff050299 */ /* 0x000fe40008011606 */
[----:B------:R-:W-:Y:S02]  /*15c0*/  UIMAD.WIDE.U32 UR14, UR25, UR23, URZ ;  /* 0x00000017190e72a5 */ /* 0x000fe4000f8e00ff */
[----:B------:R-:W-:-:S02]  /*15d0*/  UIMAD.WIDE.U32 UR6, UR5, UR16, URZ ;  /* 0x00000010050672a5 */ /* 0x000fc4000f8e00ff */
[----:B------:R-:W-:Y:S02]  /*15e0*/  @UP1 USHF.R.U32.HI UR12, URZ, UR21, UR8 ;  /* 0x00000015ff0c1299 */ /* 0x000fe40008011608 */
[----:B------:R-:W-:Y:S02]  /*15f0*/  UIMAD.WIDE.U32 UR10, UR19, UR20, URZ ;  /* 0x00000014130a72a5 */ /* 0x000fe4000f8e00ff */
[----:B------:R-:W-:Y:S01]  /*1600*/  UIMAD.WIDE.U32 UR8, UR12, UR16, URZ ;  /* 0x000000100c0872a5 */ /* 0x000fe2000f8e00ff */
[----:B------:R-:W-:Y:S01]  /*1610*/  UMOV UR14, UR15 ;  /* 0x0000000f000e7c82 */ /* 0x000fe20008000000 */
[----:B------:R-:W-:Y:S01]  /*1620*/  UMOV UR6, UR7 ;  /* 0x0000000700067c82 */ /* 0x000fe20008000000 */
[----:B------:R-:W-:Y:S02]  /*1630*/  USHF.R.U32.HI UR14, URZ, UR4, UR14 ;  /* 0x00000004ff0e7299 */ /* 0x000fe4000801160e */
[----:B------:R-:W-:Y:S01]  /*1640*/  @UP2 USHF.R.U32.HI UR5, URZ, UR17, UR6 ;  /* 0x00000011ff052299 */ /* 0x000fe20008011606 */
[----:B------:R-:W-:-:S02]  /*1650*/  UMOV UR10, UR11 ;  /* 0x0000000b000a7c82 */ /* 0x000fc40008000000 */
[----:B------:R-:W-:Y:S01]  /*1660*/  UMOV UR6, UR9 ;  /* 0x0000000900067c82 */ /* 0x000fe20008000000 */
[----:B------:R-:W-:Y:S02]  /*1670*/  USHF.R.U32.HI UR10, URZ, UR21, UR10 ;  /* 0x00000015ff0a7299 */ /* 0x000fe4000801160a */
[----:B------:R-:W-:Y:S02]  /*1680*/  @UP2 USHF.R.U32.HI UR12, URZ, UR17, UR6 ;  /* 0x00000011ff0c2299 */ /* 0x000fe40008011606 */
[----:B------:R-:W-:Y:S02]  /*1690*/  USEL UR4, UR25, UR14, !UP0 ;  /* 0x0000000e19047287 */ /* 0x000fe4000c000000 */
[----:B------:R-:W-:Y:S02]  /*16a0*/  UIMAD UR6, UR5, UR18, URZ ;  /* 0x00000012050672a4 */ /* 0x000fe4000f8e02ff */
[----:B------:R-:W-:Y:S02]  /*16b0*/  USEL UR5, UR19, UR10, !UP1 ;  /* 0x0000000a13057287 */ /* 0x000fe4000c800000 */
[----:B------:R-:W-:-:S02]  /*16c0*/  UIMAD UR8, UR12, UR18, URZ ;  /* 0x000000120c0872a4 */ /* 0x000fc4000f8e02ff */
[----:B------:R-:W-:Y:S02]  /*16d0*/  UISETP.GE.AND UP0, UPT, UR4, UR6, UPT ;  /* 0x000000060400728c */ /* 0x000fe4000bf06270 */
[----:B------:R-:W-:Y:S02]  /*16e0*/  UIMAD.WIDE.U32 UR6, UR4, UR16, URZ ;  /* 0x00000010040672a5 */ /* 0x000fe4000f8e00ff */
[----:B------:R-:W-:Y:S02]  /*16f0*/  UISETP.GE.OR UP0, UPT, UR5, UR8, UP0 ;  /* 0x000000080500728c */ /* 0x000fe40008706670 */
[----:B------:R-:W-:Y:S02]  /*1700*/  UIMAD.WIDE.U32 UR8, UR5, UR16, URZ ;  /* 0x00000010050872a5 */ /* 0x000fe4000f8e00ff */
[----:B------:R-:W-:Y:S02]  /*1710*/  USHF.R.U32.HI UR7, URZ, UR17, UR7 ;  /* 0x00000011ff077299 */ /* 0x000fe40008011607 */
[----:B------:R-:W-:-:S02]  /*1720*/  UIADD3 UR10, UPT, UPT, -UR4, URZ, URZ ;  /* 0x000000ff040a7290 */ /* 0x000fc4000fffe1ff */
[----:B------:R-:W-:Y:S02]  /*1730*/  USEL UR7, UR4, UR7, !UP2 ;  /* 0x0000000704077287 */ /* 0x000fe4000d000000 */
[----:B------:R-:W-:Y:S01]  /*1740*/  UIADD3 UR20, UPT, UPT, -UR5, URZ, URZ ;  /* 0x000000ff05147290 */ /* 0x000fe2000fffe1ff */
[----:B------:R-:W-:Y:S01]  /*1750*/  @!UP0 UMOV UR6, UR9 ;  /* 0x0000000900068c82 */ /* 0x000fe20008000000 */
[----:B------:R-:W-:Y:S02]  /*1760*/  UIADD3 UR8, UPT, UPT, -UR7, URZ, URZ ;  /* 0x000000ff07087290 */ /* 0x000fe4000fffe1ff */
[----:B------:R-:W-:Y:S02]  /*1770*/  @!UP0 USHF.R.U32.HI UR6, URZ, UR17, UR6 ;  /* 0x00000011ff068299 */ /* 0x000fe40008011606 */
[----:B------:R-:W-:Y:S02]  /*1780*/  UIMAD UR8, UR18, UR8, UR4 ;  /* 0x00000008120872a4 */ /* 0x000fe4000f8e0204 */
[----:B------:R-:W-:-:S02]  /*1790*/  @!UP0 USEL UR6, UR5, UR6, !UP2 ;  /* 0x0000000605068287 */ /* 0x000fc4000d000000 */
[----:B------:R-:W-:Y:S02]  /*17a0*/  UIMAD UR25, UR22, UR10, UR25 ;  /* 0x0000000a161972a4 */ /* 0x000fe4000f8e0219 */
[----:B------:R-:W-:Y:S02]  /*17b0*/  @!UP0 UIADD3 UR7, UPT, UPT, UR7, -UR6, URZ ;  /* 0x8000000607078290 */ /* 0x000fe4000fffe0ff */
[----:B------:R-:W-:Y:S02]  /*17c0*/  @!UP0 UIMAD UR6, UR8, UR12, UR6 ;  /* 0x0000000c080682a4 */ /* 0x000fe4000f8e0206 */
[----:B------:R-:W-:Y:S02]  /*17d0*/  @!UP0 UIMAD UR4, UR7, UR18, UR5 ;  /* 0x00000012070482a4 */ /* 0x000fe4000f8e0205 */
[----:B------:R-:W-:Y:S02]  /*17e0*/  UIMAD UR20, UR26, UR20, UR19 ;  /* 0x000000141a1472a4 */ /* 0x000fe4000f8e0213 */
[----:B------:R-:W-:Y:S01]  /*17f0*/  UIMAD UR25, UR4, UR22, UR25 ;  /* 0x00000016041972a4 */ /* 0x000fe2000f8e0219 */
[----:B------:R-:W-:-:S02]  /*1800*/  @!UP0 UMOV UR5, UR6 ;  /* 0x0000000600058c82 */ /* 0x000fc40008000000 */
[----:B------:R-:W-:-:S12]  /*1810*/  UIMAD UR20, UR5, UR26, UR20 ;  /* 0x0000001a051472a4 */ /* 0x000fd8000f8e0214 */
.L_x_19:
[----:B------:R-:W-:Y:S02]  /*1820*/  UISETP.NE.AND UP1, UPT, UR27, 0x1, UPT ;  /* 0x000000011b00788c */ /* 0x000fe4000bf25270 */
[----:B------:R-:W-:Y:S02]  /*1830*/  UISETP.NE.AND UP0, UPT, UR13, 0x2, UPT ;  /* 0x000000020d00788c */ /* 0x000fe4000bf05270 */
[----:B------:R-:W-:Y:S02]  /*1840*/  ULOP3.LUT UR28, UR28, 0x800, URZ, 0xc0, !UPT ;  /* 0x000008001c1c7892 */ /* 0x000fe4000f8ec0ff */
[----:B------:R-:W-:-:S03]  /*1850*/  USHF.L.U32 UR24, UR29, UR24, URZ ;  /* 0x000000181d187299 */ /* 0x000fc600080006ff */
[----:B------:R-:W-:Y:S09]  /*1860*/  BRA.U UP1, `(.L_x_20) ;  /* 0x0000000101447547 */ /* 0x000ff2000b800000 */
[----:B------:R-:W1:Y:S01]  /*1870*/  LDCU.128 UR8, c[0x0][0xb10] ;  /* 0x00016200ff0877ac */ /* 0x000e620008000c00 */
[----:B------:R-:W2:Y:S01]  /*1880*/  LDCU UR12, c[0x0][0xb0c] ;  /* 0x00016180ff0c77ac */ /* 0x000ea20008000800 */
[----:B------:R-:W3:Y:S01]  /*1890*/  LDCU UR14, c[0x0][0xb20] ;  /* 0x00016400ff0e77ac */ /* 0x000ee20008000800 */
[----:B-1----:R-:W-:Y:S02]  /*18a0*/  UIMAD.WIDE.U32 UR6, UR20, UR8, URZ ;  /* 0x00000008140672a5 */ /* 0x002fe4000f8e00ff */
[----:B------:R-:W-:Y:S02]  /*18b0*/  UIMAD.WIDE.U32 UR4, UR25, UR11, URZ ;  /* 0x0000000b190472a5 */ /* 0x000fe4000f8e00ff */
[----:B--2---:R-:W-:Y:S02]  /*18c0*/  UISETP.NE.AND UP2, UPT, UR12, 0x1, UPT ;  /* 0x000000010c00788c */ /* 0x004fe4000bf45270 */
[----:B------:R-:W-:Y:S01]  /*18d0*/  UISETP.NE.AND UP1, UPT, UR10, 0x1, UPT ;  /* 0x000000010a00788c */ /* 0x000fe2000bf25270 */
[----:B------:R-:W-:-:S02]  /*18e0*/  UMOV UR6, UR7 ;  /* 0x0000000700067c82 */ /* 0x000fc40008000000 */
[----:B------:R-:W-:Y:S01]  /*18f0*/  UMOV UR4, UR5 ;  /* 0x0000000500047c82 */ /* 0x000fe20008000000 */
[----:B------:R-:W-:Y:S02]  /*1900*/  USHF.R.U32.HI UR6, URZ, UR9, UR6 ;  /* 0x00000009ff067299 */ /* 0x000fe40008011606 */
[----:B---3--:R-:W-:Y:S02]  /*1910*/  USHF.R.U32.HI UR4, URZ, UR14, UR4 ;  /* 0x0000000eff047299 */ /* 0x008fe40008011604 */
[----:B------:R-:W-:Y:S02]  /*1920*/  USEL UR5, UR20, UR6, !UP2 ;  /* 0x0000000614057287 */ /* 0x000fe4000d000000 */
[----:B------:R-:W-:-:S04]  /*1930*/  USEL UR4, UR25, UR4, !UP1 ;  /* 0x0000000419047287 */ /* 0x000fc8000c800000 */
[----:B------:R-:W-:Y:S02]  /*1940*/  UIADD3 UR6, UPT, UPT, -UR4, UR5, URZ ;  /* 0x0000000504067290 */ /* 0x000fe4000fffe1ff */
[----:B------:R-:W-:Y:S02]  /*1950*/  UIADD3 UR4, UPT, UPT, UR4, -UR5, URZ ;  /* 0x8000000504047290 */ /* 0x000fe4000fffe0ff */
[----:B------:R-:W-:Y:S02]  /*1960*/  UIMAD UR25, UR6, UR10, UR25 ;  /* 0x0000000a061972a4 */ /* 0x000fe4000f8e0219 */
[----:B------:R-:W-:-:S12]  /*1970*/  UIMAD UR20, UR4, UR12, UR20 ;  /* 0x0000000c041472a4 */ /* 0x000fd8000f8e0214 */
.L_x_20:
[----:B------:R-:W-:Y:S05]  /*1980*/  BRA.U !UP5, `(.L_x_21) ;  /* 0x000000010d0c7547 */ /* 0x000fea000b800000 */
[----:B------:R-:W-:Y:S01]  /*1990*/  UCGABAR_WAIT ;  /* 0x0000000000007dc7 */ /* 0x000fe20008000000 */
[----:B------:R-:W-:Y:S01]  /*19a0*/  CCTL.IVALL ;  /* 0x00000000ff00798f */ /* 0x000fe20002000000 */
[----:B------:R-:W-:Y:S05]  /*19b0*/  BRA `(.L_x_22) ;  /* 0x0000000000047947 */ /* 0x000fea0003800000 */
.L_x_21:
[----:B------:R-:W-:Y:S06]  /*19c0*/  BAR.SYNC.DEFER_BLOCKING 0x0 ;  /* 0x0000000000007b1d */ /* 0x000fec0000010000 */
.L_x_22:
[----:B------:R-:W-:Y:S05]  /*19d0*/  BRA.U UP0, `(.L_x_23) ;  /* 0x0000001900c47547 */ /* 0x000fea000b800000 */
[----:B------:R-:W1:Y:S01]  /*19e0*/  LDCU UR6, c[0x0][0x38c] ;  /* 0x00007180ff0677ac */ /* 0x000e620008000800 */
[----:B------:R-:W2:Y:S01]  /*19f0*/  S2UR UR9, SR_CgaCtaId ;  /* 0x00000000000979c3 */ /* 0x000ea20000008800 */
[----:B------:R-:W-:Y:S01]  /*1a00*/  PLOP3.LUT P1, PT, PT, PT, UP3, 0x80, 0x8 ;  /* 0x000000000008781c */ /* 0x000fe20003f2f038 */
[----:B------:R-:W-:Y:S01]  /*1a10*/  IMAD.MOV.U32 R12, RZ, RZ, 0x1 ;  /* 0x00000001ff0c7424 */ /* 0x000fe200078e00ff */
[----:B------:R-:W-:Y:S01]  /*1a20*/  UMOV UR8, 0x400 ;  /* 0x0000040000087882 */ /* 0x000fe20000000000 */
[----:B------:R-:W-:Y:S01]  /*1a30*/  UISETP.NE.AND UP1, UPT, UR13, URZ, UPT ;  /* 0x000000ff0d00728c */ /* 0x000fe2000bf25270 */
[----:B------:R-:W-:Y:S01]  /*1a40*/  ISETP.NE.AND P2, PT, R3, RZ, P3 ;  /* 0x000000ff0300720c */ /* 0x000fe20001f45270 */
[----:B------:R-:W-:Y:S01]  /*1a50*/  USHF.L.U32 UR7, UR19, 0x6, URZ ;  /* 0x0000000613077899 */ /* 0x000fe200080006ff */
[----:B------:R-:W-:Y:S01]  /*1a60*/  PLOP3.LUT P1, PT, P1, PT, PT, 0x8, 0x80 ;  /* 0x000000000080781c */ /* 0x000fe20000f2e170 */
[----:B------:R-:W-:Y:S01]  /*1a70*/  USHF.L.U32 UR46, UR19, 0x5, URZ ;  /* 0x00000005132e7899 */ /* 0x000fe200080006ff */
[----:B------:R-:W-:Y:S01]  /*1a80*/  CS2R R10, SRZ ;  /* 0x00000000000a7805 */ /* 0x000fe2000001ff00 */
[----:B------:R-:W-:Y:S01]  /*1a90*/  IMAD.MOV.U32 R9, RZ, RZ, RZ ;  /* 0x000000ffff097224 */ /* 0x000fe200078e00ff */
[----:B------:R-:W3:Y:S01]  /*1aa0*/  LDCU UR39, c[0x0][0x370] ;  /* 0x00006e00ff2777ac */ /* 0x000ee20008000800 */
[----:B------:R-:W-:Y:S01]  /*1ab0*/  IMAD.MOV.U32 R8, RZ, RZ, 0x1 ;  /* 0x00000001ff087424 */ /* 0x000fe200078e00ff */
[----:B------:R-:W-:-:S02]  /*1ac0*/  USEL UR21, UR43, 0x2, UP1 ;  /* 0x000000022b157887 */ /* 0x000fc40008800000 */
[----:B-1----:R-:W-:Y:S02]  /*1ad0*/  UIADD3 UR5, UPT, UPT, UR6, 0x3f, URZ ;  /* 0x0000003f06057890 */ /* 0x002fe4000fffe0ff */
[----:B------:R-:W-:Y:S02]  /*1ae0*/  UIADD3 UR47, UPT, UPT, UR6, 0x7e, URZ ;  /* 0x0000007e062f7890 */ /* 0x000fe4000fffe0ff */
[----:B------:R-:W-:Y:S01]  /*1af0*/  USHF.R.S32.HI UR4, URZ, 0x1f, UR5 ;  /* 0x0000001fff047899 */ /* 0x000fe20008011405 */
[----:B------:R-:W1:Y:S03]  /*1b00*/  LDCU.64 UR26, c[0x0][0x348] ;  /* 0x00006900ff1a77ac */ /* 0x000e660008000a00 */
[----:B------:R-:W-:Y:S02]  /*1b10*/  ULEA.HI UR4, UR4, UR5, URZ, 0x6 ;  /* 0x0000000504047291 */ /* 0x000fe4000f8f30ff */
[----:B--2---:R-:W-:-:S02]  /*1b20*/  ULEA UR13, UR9, UR8, 0x18 ;  /* 0x00000008090d7291 */ /* 0x004fc4000f8ec0ff */
[----:B------:R-:W-:Y:S02]  /*1b30*/  USHF.R.S32.HI UR41, URZ, 0x6, UR4 ;  /* 0x00000006ff297899 */ /* 0x000fe40008011404 */
[----:B------:R-:W-:Y:S02]  /*1b40*/  UIADD3 UR4, UPT, UPT, UR6, -0x1, URZ ;  /* 0xffffffff06047890 */ /* 0x000fe4000fffe0ff */
[----:B------:R-:W-:Y:S02]  /*1b50*/  UISETP.LT.U32.AND UP0, UPT, UR41, 0x11, UPT ;  /* 0x000000112900788c */ /* 0x000fe4000bf01070 */
[----:B------:R-:W-:Y:S02]  /*1b60*/  UISETP.GE.U32.AND UP2, UPT, UR4, -0x7f, UPT ;  /* 0xffffff810400788c */ /* 0x000fe4000bf46070 */
[----:B------:R-:W-:Y:S02]  /*1b70*/  USEL UR40, UR41, 0x11, UP0 ;  /* 0x0000001129287887 */ /* 0x000fe40008000000 */
[----:B------:R-:W-:-:S02]  /*1b80*/  ULOP3.LUT UR5, UR7, 0x40, URZ, 0xc0, !UPT ;  /* 0x0000004007057892 */ /* 0x000fc4000f8ec0ff */
[----:B------:R-:W-:Y:S02]  /*1b90*/  UIADD3 UR4, UPT, UPT, UR40, -0x1, URZ ;  /* 0xffffffff28047890 */ /* 0x000fe4000fffe0ff */
[----:B------:R-:W-:Y:S01]  /*1ba0*/  ULEA UR30, UR28, UR13, 0x1 ;  /* 0x0000000d1c1e7291 */ /* 0x000fe2000f8e08ff */
[----:B------:R-:W2:Y:S02]  /*1bb0*/  LDCU UR38, c[0x0][0x374] ;  /* 0x00006e80ff2677ac */ /* 0x000ea40008000800 */
[----:B------:R-:W-:Y:S02]  /*1bc0*/  @UP2 UIADD3 UR4, UPT, UPT, UR40, URZ, URZ ;  /* 0x000000ff28042290 */ /* 0x000fe4000fffe0ff */
[----:B------:R-:W-:Y:S02]  /*1bd0*/  ULOP3.LUT UR46, UR46, 0x20, URZ, 0xc0, !UPT ;  /* 0x000000202e2e7892 */ /* 0x000fe4000f8ec0ff */
[----:B------:R-:W-:Y:S02]  /*1be0*/  ULEA.HI UR45, UR28, UR5, URZ, 0x1a ;  /* 0x000000051c2d7291 */ /* 0x000fe4000f8fd0ff */
[----:B------:R-:W-:-:S02]  /*1bf0*/  UIADD3 UR30, UPT, UPT, UR30, 0x3400, URZ ;  /* 0x000034001e1e7890 */ /* 0x000fc4000fffe0ff */
[----:B------:R-:W-:Y:S02]  /*1c00*/  UIADD3 UR44, UPT, UPT, UR41, -UR40, URZ ;  /* 0x80000028292c7290 */ /* 0x000fe4000fffe0ff */
[----:B------:R-:W-:Y:S02]  /*1c10*/  UIADD3 UR29, UPT, UPT, UR4, 0x1, URZ ;  /* 0x00000001041d7890 */ /* 0x000fe4000fffe0ff */
[----:B------:R-:W-:Y:S01]  /*1c20*/  UIADD3 UR43, UPT, UPT, -UR4, URZ, URZ ;  /* 0x000000ff042b7290 */ /* 0x000fe2000fffe1ff */
[----:B-1-3--:R-:W-:-:S11]  /*1c30*/  UMOV UR6, URZ ;  /* 0x000000ff00067c82 */ /* 0x00afd60008000000 */
.L_x_43:
[----:B------:R-:W1:Y:S02]  /*1c40*/  S2UR UR4, SR_CgaCtaId ;  /* 0x00000000000479c3 */ /* 0x000e640000008800 */
[----:B-1----:R-:W-:-:S09]  /*1c50*/  UISETP.NE.AND UP0, UPT, UR4, URZ, UPT ;  /* 0x000000ff0400728c */ /* 0x002fd2000bf05270 */
[----:B------:R-:W-:Y:S05]  /*1c60*/  BRA.U UP0, `(.L_x_24) ;  /* 0x0000000100287547 */ /* 0x000fea000b800000 */
[----:B------:R-:W-:Y:S02]  /*1c70*/  LEA R0, R9, UR13, 0x3 ;  /* 0x0000000d09007c11 */ /* 0x000fe4000f8e18ff */
[----:B------:R-:W-:-:S04]  /*1c80*/  SHF.L.U32 R2, R8, 0x1f, RZ ;  /* 0x0000001f08027819 */ /* 0x000fc800000006ff */
[----:B------:R-:W1:Y:S02]  /*1c90*/  SYNCS.PHASECHK.TRANS64.TRYWAIT P0, [R0+URZ+0x1c0], R2 ;  /* 0x0001c002000075a7 */ /* 0x000e6400080011ff */
[----:B-1----:R-:W-:Y:S05]  /*1ca0*/  @!P0 BRA `(.L_x_25) ;  /* 0x0000006800648947 */ /* 0x002fea0003800000 */
.L_x_147:
[----:B------:R-:W-:Y:S01]  /*1cb0*/  VIADD R9, R9, 0x1 ;  /* 0x0000000109097836 */ /* 0x000fe20000000000 */
[----:B------:R1:W-:Y:S04]  /*1cc0*/  SYNCS.ARRIVE.TRANS64.A1T0 RZ, [R0+URZ+0x1b0], RZ ;  /* 0x0001b0ff00ff79a7 */ /* 0x0003e800081000ff */
[----:B------:R-:W-:-:S04]  /*1cd0*/  ISETP.NE.AND P0, PT, R9, 0x2, PT ;  /* 0x000000020900780c */ /* 0x000fc80003f05270 */
[----:B------:R-:W-:Y:S02]  /*1ce0*/  SEL R9, R9, RZ, P0 ;  /* 0x000000ff09097207 */ /* 0x000fe40000000000 */
[----:B-1----:R-:W-:-:S04]  /*1cf0*/  SEL R0, RZ, 0x1, P0 ;  /* 0x00000001ff007807 */ /* 0x002fc80000000000 */
[----:B------:R-:W-:-:S07]  /*1d00*/  LOP3.LUT R8, R8, R0, RZ, 0x3c, !PT ;  /* 0x0000000008087212 */ /* 0x000fce00078e3cff */
.L_x_24:
[----:B------:R-:W-:Y:S01]  /*1d10*/  ULEA UR4, UR6, UR13, 0x3 ;  /* 0x0000000d06047291 */ /* 0x000fe2000f8e18ff */
[----:B------:R-:W-:Y:S01]  /*1d20*/  SHF.L.U32 R0, R12, 0x1f, RZ ;  /* 0x0000001f0c007819 */ /* 0x000fe200000006ff */
[----:B------:R-:W-:Y:S02]  /*1d30*/  UISETP.GE.U32.AND UP0, UPT, UR47, 0x7f, UPT ;  /* 0x0000007f2f00788c */ /* 0x000fe4000bf06070 */
[----:B------:R-:W-:Y:S01]  /*1d40*/  ULEA UR11, UR25, UR46, 0x6 ;  /* 0x0000002e190b7291 */ /* 0x000fe2000f8e30ff */
[----:B------:R-:W-:-:S04]  /*1d50*/  UMOV UR7, URZ ;  /* 0x000000ff00077c82 */ /* 0x000fc80008000000 */
[----:B------:R1:W3:Y:S01]  /*1d60*/  SYNCS.PHASECHK.TRANS64.TRYWAIT P0, [UR4+0x88], R0 ;  /* 0x00008800ff0075a7 */ /* 0x0002e20008001104 */
[----:B------:R-:W-:-:S04]  /*1d70*/  ULEA.HI UR4, UR20, UR20, URZ, 0x1 ;  /* 0x0000001414047291 */ /* 0x000fc8000f8f08ff */
[----:B------:R-:W-:-:S04]  /*1d80*/  USHF.L.U32 UR4, UR4, 0x6, URZ ;  /* 0x0000000604047899 */ /* 0x000fc800080006ff */
[----:B------:R-:W-:-:S04]  /*1d90*/  ULOP3.LUT UR35, UR4, 0xffffff80, URZ, 0xc0, !UPT ;  /* 0xffffff8004237892 */ /* 0x000fc8000f8ec0ff */
[----:B------:R-:W-:Y:S01]  /*1da0*/  UIADD3 UR35, UPT, UPT, UR45, UR35, URZ ;  /* 0x000000232d237290 */ /* 0x000fe2000fffe0ff */
[----:B------:R-:W-:Y:S11]  /*1db0*/  BRA.U !UP0, `(.L_x_26) ;  /* 0x0000000108c87547 */ /* 0x000ff6000b800000 */
[----:B------:R-:W-:Y:S01]  /*1dc0*/  UMOV UR16, UR43 ;  /* 0x0000002b00107c82 */ /* 0x000fe20008000000 */
[----:B------:R-:W-:Y:S01]  /*1dd0*/  UMOV UR4, UR6 ;  /* 0x0000000600047c82 */ /* 0x000fe20008000000 */
[----:B------:R-:W-:-:S05]  /*1de0*/  UMOV UR34, URZ ;  /* 0x000000ff00227c82 */ /* 0x000fca0008000000 */
.L_x_32:
[----:B------:R-:W-:Y:S01]  /*1df0*/  ULEA UR33, UR4, UR13, 0x3 ;  /* 0x0000000d04217291 */ /* 0x000fe2000f8e18ff */
[----:B------:R-:W-:Y:S01]  /*1e00*/  @P3 MOV R2, 0x6000 ;  /* 0x0000600000023802 */ /* 0x000fe20000000f00 */
[----:B-1-34-:R-:W-:Y:S10]  /*1e10*/  @P0 BRA `(.L_x_27) ;  /* 0x00000000000c0947 */ /* 0x01aff40003800000 */
[----:B------:R-:W-:-:S04]  /*1e20*/  SHF.L.U32 R3, R12, 0x1f, RZ ;  /* 0x0000001f0c037819 */ /* 0x000fc800000006ff */
[----:B------:R-:W3:Y:S02]  /*1e30*/  SYNCS.PHASECHK.TRANS64.TRYWAIT P0, [UR33+0x88], R3 ;  /* 0x00008803ff0075a7 */ /* 0x000ee40008001121 */
[----:B---3--:R-:W-:Y:S05]  /*1e40*/  @!P0 BRA `(.L_x_28) ;  /* 0x0000006800108947 */ /* 0x008fea0003800000 */
.L_x_27:
[----:B------:R3:W-:Y:S01]  /*1e50*/  @P3 SYNCS.ARRIVE.TRANS64 RZ, [UR33], R2 ;  /* 0x00000002ffff39a7 */ /* 0x0007e20008000021 */
[----:B------:R-:W-:Y:S02]  /*1e60*/  ULOP3.LUT UR5, UR21, 0x2, URZ, 0xfc, !UPT ;  /* 0x0000000215057892 */ /* 0x000fe4000f8efcff */
[----:B------:R-:W-:Y:S02]  /*1e70*/  UIADD3 UR16, UPT, UPT, UR16, 0x1, URZ ;  /* 0x0000000110107890 */ /* 0x000fe4000fffe0ff */
[----:B------:R-:W-:Y:S02]  /*1e80*/  UISETP.NE.AND UP0, UPT, UR5, 0x2, UPT ;  /* 0x000000020500788c */ /* 0x000fe4000bf05270 */
[----:B------:R-:W-:-:S07]  /*1e90*/  UISETP.NE.AND UP2, UPT, UR16, 0x1, UPT ;  /* 0x000000011000788c */ /* 0x000fce000bf45270 */
[----:B------:R-:W-:Y:S05]  /*1ea0*/  BRA.U UP0, `(.L_x_29) ;  /* 0x0000000100047547 */ /* 0x000fea000b800000 */
[----:B--2---:R-:W-:Y:S05]  /*1eb0*/  BPT.TRAP 0x1 ;  /* 0x000000040000795c */ /* 0x004fea0000300000 */
.L_x_29:
[----:B------:R-:W-:Y:S04]  /*1ec0*/  BSSY.RECONVERGENT B0, `(.L_x_30) ;  /* 0x0000003000007945 */ /* 0x000fe80003800200 */
[----:B------:R-:W-:Y:S05]  /*1ed0*/  @!P2 BRA `(.L_x_31) ;  /* 0x000000000004a947 */ /* 0x000fea0003800000 */
[----:B--2---:R-:W-:Y:S05]  /*1ee0*/  BPT.TRAP 0x1 ;  /* 0x000000040000795c */ /* 0x004fea0000300000 */
.L_x_31:
[----:B--2---:R-:W-:Y:S05]  /*1ef0*/  BSYNC.RECONVERGENT B0 ;  /* 0x0000000000007941 */ /* 0x004fea0003800200 */
.L_x_30:
[----:B------:R-:W-:Y:S02]  /*1f00*/  UIADD3 UR5, UPT, UPT, UR4, 0x1, URZ ;  /* 0x0000000104057890 */ /* 0x000fe4000fffe0ff */
[----:B------:R-:W-:Y:S02]  /*1f10*/  USHF.L.U32 UR8, UR4, 0xc, URZ ;  /* 0x0000000c04087899 */ /* 0x000fe400080006ff */
[----:B------:R-:W-:Y:S02]  /*1f20*/  UISETP.NE.AND UP0, UPT, UR5, 0x11, UPT ;  /* 0x000000110500788c */ /* 0x000fe4000bf05270 */
[----:B------:R-:W-:Y:S02]  /*1f30*/  ULOP3.LUT UR32, UR8, UR28, URZ, 0xfc, !UPT ;  /* 0x0000001c08207292 */ /* 0x000fe4000f8efcff */
[----:B------:R-:W-:Y:S02]  /*1f40*/  USEL UR7, URZ, 0x1, UP0 ;  /* 0x00000001ff077887 */ /* 0x000fe40008000000 */
[----:B------:R-:W-:-:S02]  /*1f50*/  USEL UR6, UR5, URZ, UP0 ;  /* 0x000000ff05067287 */ /* 0x000fc40008000000 */
[----:B------:R-:W-:Y:S02]  /*1f60*/  UIADD3 UR14, UP1, UPT, UR26, 0x80, URZ ;  /* 0x000000801a0e7890 */ /* 0x000fe4000ff3e0ff */
[----:B------:R-:W-:Y:S01]  /*1f70*/  ULEA UR5, UR6, UR13, 0x3 ;  /* 0x0000000d06057291 */ /* 0x000fe2000f8e18ff */
[----:B------:R-:W-:Y:S01]  /*1f80*/  LOP3.LUT R12, R12, UR7, RZ, 0x3c, !PT ;  /* 0x000000070c0c7c12 */ /* 0x000fe2000f8e3cff */
[----:B------:R-:W-:Y:S02]  /*1f90*/  ULEA UR32, UR32, UR13, 0x1 ;  /* 0x0000000d20207291 */ /* 0x000fe4000f8e08ff */
[----:B------:R-:W-:Y:S01]  /*1fa0*/  UIADD3 UR4, UP0, UPT, UR26, 0x180, URZ ;  /* 0x000001801a047890 */ /* 0x000fe2000ff1e0ff */
[----:B-1----:R-:W-:Y:S01]  /*1fb0*/  SHF.L.U32 R0, R12, 0x1f, RZ ;  /* 0x0000001f0c007819 */ /* 0x002fe200000006ff */
[----:B------:R-:W-:Y:S02]  /*1fc0*/  ULOP3.LUT UR33, UR33, 0xfefffff8, URZ, 0xc0, !UPT ;  /* 0xfefffff821217892 */ /* 0x000fe4000f8ec0ff */
[----:B------:R-:W-:Y:S01]  /*1fd0*/  UIADD3.X UR15, UPT, UPT, URZ, UR27, URZ, UP1, !UPT ;  /* 0x0000001bff0f7290 */ /* 0x000fe20008ffe4ff */
[----:B------:R4:W1:Y:S01]  /*1fe0*/  SYNCS.PHASECHK.TRANS64.TRYWAIT P0, [UR5+0x88], R0 ;  /* 0x00008800ff0075a7 */ /* 0x0008620008001105 */
[----:B------:R-:W-:-:S02]  /*1ff0*/  UIADD3 UR32, UPT, UPT, UR32, 0x3400, URZ ;  /* 0x0000340020207890 */ /* 0x000fc4000fffe0ff */
[----:B------:R-:W-:Y:S02]  /*2000*/  UPRMT UR7, URZ, 0x5410, UR24 ;  /* 0x00005410ff077896 */ /* 0x000fe40008000018 */
[----:B------:R-:W-:Y:S02]  /*2010*/  UIADD3 UR8, UPT, UPT, UR13, 0x25400, UR8 ;  /* 0x000254000d087890 */ /* 0x000fe4000fffe008 */
[----:B------:R-:W-:Y:S01]  /*2020*/  UIADD3.X UR5, UPT, UPT, URZ, UR27, URZ, UP0, !UPT ;  /* 0x0000001bff057290 */ /* 0x000fe200087fe4ff */
[----:B------:R-:W-:Y:S01]  /*2030*/  UMOV UR18, 0x0 ;  /* 0x0000000000127882 */ /* 0x000fe20000000000 */
[----:B------:R-:W-:Y:S01]  /*2040*/  UMOV UR19, 0x10000000 ;  /* 0x1000000000137882 */ /* 0x000fe20000000000 */
[----:B------:R-:W-:Y:S01]  /*2050*/  UMOV UR10, UR34 ;  /* 0x00000022000a7c82 */ /* 0x000fe20008000000 */
[----:B------:R-:W-:Y:S01]  /*2060*/  UMOV UR12, UR36 ;  /* 0x00000024000c7c82 */ /* 0x000fe20008000000 */
[----:B------:R-:W-:Y:S01]  /*2070*/  UMOV UR9, UR33 ;  /* 0x0000002100097c82 */ /* 0x000fe20008000000 */
[----:B------:R2:W-:Y:S03]  /*2080*/  UTMALDG.3D.MULTICAST.2CTA [UR32], [UR14], UR7, desc[UR18] ;  /* 0x000012200e0073b4 */ /* 0x0005e60008211807 */
[----:B------:R3:W-:Y:S01]  /*2090*/  UTMALDG.3D.2CTA [UR8], [UR4], desc[UR18] ;  /* 0x00001208040075b4 */ /* 0x0007e20008211000 */
[----:B--2---:R-:W-:Y:S01]  /*20a0*/  UIADD3 UR34, UPT, UPT, UR34, 0x40, URZ ;  /* 0x0000004022227890 */ /* 0x004fe2000fffe0ff */
[----:B------:R-:W-:Y:S01]  /*20b0*/  UMOV UR7, UR29 ;  /* 0x0000001d00077c82 */ /* 0x000fe20008000000 */
[----:B---3--:R-:W-:Y:S01]  /*20c0*/  UMOV UR4, UR6 ;  /* 0x0000000600047c82 */ /* 0x008fe20008000000 */
[----:B------:R-:W-:Y:S09]  /*20d0*/  BRA.U UP2, `(.L_x_32) ;  /* 0xfffffffd02447547 */ /* 0x000ff2000b83ffff */
.L_x_26:
[----:B------:R-:W-:Y:S01]  /*20e0*/  ULEA UR4, UR6, UR13, 0x3 ;  /* 0x0000000d06047291 */ /* 0x000fe2000f8e18ff */
[----:B-1--4-:R-:W-:Y:S01]  /*20f0*/  SHF.L.U32 R0, R12, 0x1f, RZ ;  /* 0x0000001f0c007819 */ /* 0x012fe200000006ff */
[----:B------:R-:W-:Y:S01]  /*2100*/  @!P1 SYNCS.ARRIVE.TRANS64.A1T0 RZ, [UR13+0x148], RZ ;  /* 0x000148ffffff99a7 */ /* 0x000fe2000810000d */
[----:B------:R-:W-:-:S06]  /*2110*/  UISETP.GT.AND UP0, UPT, UR41, UR40, UPT ;  /* 0x000000282900728c */ /* 0x000fcc000bf04270 */
[----:B---3--:R1:W3:Y:S03]  /*2120*/  SYNCS.PHASECHK.TRANS64.TRYWAIT P0, [UR4+0x88], R0 ;  /* 0x00008800ff0075a7 */ /* 0x0082e60008001104 */
[----:B------:R-:W-:Y:S05]  /*2130*/  BRA.U !UP0, `(.L_x_33) ;  /* 0x0000000108c07547 */ /* 0x000fea000b800000 */
[----:B------:R-:W-:Y:S01]  /*2140*/  UIADD3 UR25, UPT, UPT, UR44, UR7, URZ ;  /* 0x000000072c197290 */ /* 0x000fe2000fffe0ff */
[----:B------:R-:W-:-:S11]  /*2150*/  UMOV UR4, UR6 ;  /* 0x0000000600047c82 */ /* 0x000fd60008000000 */
.L_x_39:
[----:B------:R-:W-:Y:S01]  /*2160*/  ULEA UR17, UR4, UR13, 0x3 ;  /* 0x0000000d04117291 */ /* 0x000fe2000f8e18ff */
[----:B---3--:R-:W-:Y:S01]  /*2170*/  @P3 MOV R2, 0x6000 ;  /* 0x0000600000023802 */ /* 0x008fe20000000f00 */
[----:B-1-3--:R-:W-:Y:S10]  /*2180*/  @P0 BRA `(.L_x_34) ;  /* 0x00000000000c0947 */ /* 0x00aff40003800000 */
[----:B------:R-:W-:-:S04]  /*2190*/  SHF.L.U32 R3, R12, 0x1f, RZ ;  /* 0x0000001f0c037819 */ /* 0x000fc800000006ff */
[----:B------:R-:W3:Y:S02]  /*21a0*/  SYNCS.PHASECHK.TRANS64.TRYWAIT P0, [UR17+0x88], R3 ;  /* 0x00008803ff0075a7 */ /* 0x000ee40008001111 */
[----:B---3--:R-:W-:Y:S05]  /*21b0*/  @!P0 BRA `(.L_x_35) ;  /* 0x00000064004c8947 */ /* 0x008fea0003800000 */
.L_x_34:
[----:B------:R3:W-:Y:S01]  /*21c0*/  @P3 SYNCS.ARRIVE.TRANS64 RZ, [UR17], R2 ;  /* 0x00000002ffff39a7 */ /* 0x0007e20008000011 */
[----:B------:R-:W-:-:S04]  /*21d0*/  ULOP3.LUT UR5, UR21, 0x2, URZ, 0xfc, !UPT ;  /* 0x0000000215057892 */ /* 0x000fc8000f8efcff */
[----:B------:R-:W-:-:S09]  /*21e0*/  UISETP.NE.AND UP0, UPT, UR5, 0x2, UPT ;  /* 0x000000020500788c */ /* 0x000fd2000bf05270 */
[----:B------:R-:W-:Y:S05]  /*21f0*/  BRA.U UP0, `(.L_x_36) ;  /* 0x0000000100047547 */ /* 0x000fea000b800000 */
[----:B--2---:R-:W-:Y:S05]  /*2200*/  BPT.TRAP 0x1 ;  /* 0x000000040000795c */ /* 0x004fea0000300000 */
.L_x_36:
[----:B------:R-:W-:Y:S04]  /*2210*/  BSSY.RECONVERGENT B0, `(.L_x_37) ;  /* 0x0000003000007945 */ /* 0x000fe80003800200 */
[----:B------:R-:W-:Y:S05]  /*2220*/  @!P2 BRA `(.L_x_38) ;  /* 0x000000000004a947 */ /* 0x000fea0003800000 */
[----:B--2---:R-:W-:Y:S05]  /*2230*/  BPT.TRAP 0x1 ;  /* 0x000000040000795c */ /* 0x004fea0000300000 */
.L_x_38:
[----:B--2---:R-:W-:Y:S05]  /*2240*/  BSYNC.RECONVERGENT B0 ;  /* 0x0000000000007941 */ /* 0x004fea0003800200 */
.L_x_37:
[----:B------:R-:W-:Y:S02]  /*2250*/  UIADD3 UR5, UPT, UPT, UR4, 0x1, URZ ;  /* 0x0000000104057890 */ /* 0x000fe4000fffe0ff */
[----:B------:R-:W-:Y:S02]  /*2260*/  UIADD3 UR14, UP1, UPT, UR26, 0x80, URZ ;  /* 0x000000801a0e7890 */ /* 0x000fe4000ff3e0ff */
[----:B------:R-:W-:Y:S02]  /*2270*/  UISETP.NE.AND UP0, UPT, UR5, 0x11, UPT ;  /* 0x000000110500788c */ /* 0x000fe4000bf05270 */
[----:B------:R-:W-:Y:S02]  /*2280*/  ULEA UR16, UR4, UR30, 0xd ;  /* 0x0000001e04107291 */ /* 0x000fe4000f8e68ff */
[----:B------:R-:W-:Y:S02]  /*2290*/  USEL UR8, URZ, 0x1, UP0 ;  /* 0x00000001ff087887 */ /* 0x000fe40008000000 */
[----:B------:R-:W-:-:S02]  /*22a0*/  USEL UR6, UR5, URZ, UP0 ;  /* 0x000000ff05067287 */ /* 0x000fc40008000000 */
[----:B------:R-:W-:Y:S02]  /*22b0*/  UIADD3 UR22, UP0, UPT, UR26, 0x180, URZ ;  /* 0x000001801a167890 */ /* 0x000fe4000ff1e0ff */
[----:B------:R-:W-:Y:S01]  /*22c0*/  LOP3.LUT R12, R12, UR8, RZ, 0x3c, !PT ;  /* 0x000000080c0c7c12 */ /* 0x000fe2000f8e3cff */
[----:B------:R-:W-:Y:S02]  /*22d0*/  ULEA UR8, UR4, UR13, 0xc ;  /* 0x0000000d04087291 */ /* 0x000fe4000f8e60ff */
[----:B------:R-:W-:Y:S01]  /*22e0*/  ULEA UR5, UR6, UR13, 0x3 ;  /* 0x0000000d06057291 */ /* 0x000fe2000f8e18ff */
[----:B-1----:R-:W-:Y:S01]  /*22f0*/  SHF.L.U32 R0, R12, 0x1f, RZ ;  /* 0x0000001f0c007819 */ /* 0x002fe200000006ff */
[----:B------:R-:W-:Y:S02]  /*2300*/  USHF.L.U32 UR18, UR7, 0x6, URZ ;  /* 0x0000000607127899 */ /* 0x000fe400080006ff */
[----:B------:R-:W-:Y:S02]  /*2310*/  ULOP3.LUT UR17, UR17, 0xfefffff8, URZ, 0xc0, !UPT ;  /* 0xfefffff811117892 */ /* 0x000fe4000f8ec0ff */
[----:B------:R-:W-:-:S02]  /*2320*/  UIADD3.X UR15, UPT, UPT, URZ, UR27, URZ, UP1, !UPT ;  /* 0x0000001bff0f7290 */ /* 0x000fc40008ffe4ff */
[----:B------:R-:W-:Y:S01]  /*2330*/  UPRMT UR4, URZ, 0x5410, UR24 ;  /* 0x00005410ff047896 */ /* 0x000fe20008000018 */
[----:B------:R4:W1:Y:S01]  /*2340*/  SYNCS.PHASECHK.TRANS64.TRYWAIT P0, [UR5+0x88], R0 ;  /* 0x00008800ff0075a7 */ /* 0x0008620008001105 */
[----:B------:R-:W-:Y:S02]  /*2350*/  UIADD3 UR8, UPT, UPT, UR8, 0x25400, URZ ;  /* 0x0002540008087890 */ /* 0x000fe4000fffe0ff */
[----:B------:R-:W-:Y:S01]  /*2360*/  UIADD3.X UR23, UPT, UPT, URZ, UR27, URZ, UP0, !UPT ;  /* 0x0000001bff177290 */ /* 0x000fe200087fe4ff */
[----:B------:R-:W-:Y:S01]  /*2370*/  UMOV UR32, 0x0 ;  /* 0x0000000000207882 */ /* 0x000fe20000000000 */
[----:B------:R-:W-:Y:S01]  /*2380*/  UMOV UR33, 0x10000000 ;  /* 0x1000000000217882 */ /* 0x000fe20000000000 */
[----:B------:R-:W-:Y:S01]  /*2390*/  UMOV UR19, UR35 ;  /* 0x0000002300137c82 */ /* 0x000fe20008000000 */
[----:B------:R-:W-:Y:S01]  /*23a0*/  UMOV UR20, UR36 ;  /* 0x0000002400147c82 */ /* 0x000fe20008000000 */
[----:B------:R-:W-:Y:S01]  /*23b0*/  UMOV UR12, UR36 ;  /* 0x00000024000c7c82 */ /* 0x000fe20008000000 */
[----:B------:R-:W-:Y:S01]  /*23c0*/  UMOV UR9, UR17 ;  /* 0x0000001100097c82 */ /* 0x000fe20008000000 */
[----:B------:R-:W-:Y:S01]  /*23d0*/  UMOV UR10, UR18 ;  /* 0x00000012000a7c82 */ /* 0x000fe20008000000 */
[----:B------:R2:W-:Y:S01]  /*23e0*/  UTMALDG.3D.MULTICAST.2CTA [UR16], [UR14], UR4, desc[UR32] ;  /* 0x000020100e0073b4 */ /* 0x0005e20008211804 */
[----:B------:R-:W-:-:S04]  /*23f0*/  UIADD3 UR7, UPT, UPT, UR7, 0x1, URZ ;  /* 0x0000000107077890 */ /* 0x000fc8000fffe0ff */
[----:B------:R-:W-:Y:S01]  /*2400*/  UISETP.NE.AND UP0, UPT, UR7, UR25, UPT ;  /* 0x000000190700728c */ /* 0x000fe2000bf05270 */
[----:B------:R4:W-:Y:S01]  /*2410*/  UTMALDG.3D.2CTA [UR8], [UR22], desc[UR32] ;  /* 0x00002008160075b4 */ /* 0x0009e20008211000 */
[----:B--2---:R-:W-:-:S07]  /*2420*/  UMOV UR4, UR6 ;  /* 0x0000000600047c82 */ /* 0x004fce0008000000 */
[----:B----4-:R-:W-:Y:S05]  /*2430*/  BRA.U UP0, `(.L_x_39) ;  /* 0xfffffffd00487547 */ /* 0x010fea000b83ffff */
.L_x_33:
[C---:B------:R-:W-:Y:S01]  /*2440*/  LEA R3, R11.reuse, UR13, 0x3 ;  /* 0x0000000d0b037c11 */ /* 0x040fe2000f8e18ff */
[----:B------:R-:W-:Y:S01]  /*2450*/  NOP ;  /* 0x0000000000007918 */ /* 0x000fe20000000000 */
[----:B-1----:R-:W-:Y:S02]  /*2460*/  SHF.L.U32 R0, R10, 0x1f, RZ ;  /* 0x0000001f0a007819 */ /* 0x002fe400000006ff */
[----:B------:R-:W-:Y:S02]  /*2470*/  LEA R4, R11, UR13, 0x4 ;  /* 0x0000000d0b047c11 */ /* 0x000fe4000f8e20ff */
[----:B---3--:R-:W1:Y:S02]  /*2480*/  SYNCS.PHASECHK.TRANS64.TRYWAIT P0, [R3+URZ+0x150], R0 ;  /* 0x00015000030075a7 */ /* 0x008e6400080011ff */
[----:B-1----:R-:W-:Y:S05]  /*2490*/  @!P0 BRA `(.L_x_40) ;  /* 0x0000006000ac8947 */ /* 0x002fea0003800000 */
.L_x_150:
[----:B------:R-:W3:Y:S01]  /*24a0*/  LDS.128 R4, [R4+0x1e0] ;  /* 0x0001e00004047984 */ /* 0x000ee20000000c00 */
[----:B------:R-:W-:Y:S01]  /*24b0*/  UISETP.GE.AND UP0, UPT, UR42, 0x1, UPT ;  /* 0x000000012a00788c */ /* 0x000fe2000bf06270 */
[----:B------:R-:W-:Y:S01]  /*24c0*/  @!PT LDS RZ, [RZ] ;  /* 0x00000000fffff984 */ /* 0x000fe20000000800 */
[----:B------:R-:W-:Y:S01]  /*24d0*/  @!PT LDS RZ, [RZ] ;  /* 0x00000000fffff984 */ /* 0x000fe20000000800 */
[----:B------:R-:W-:Y:S01]  /*24e0*/  @!PT LDS RZ, [RZ] ;  /* 0x00000000fffff984 */ /* 0x000fe20000000800 */
[----:B------:R-:W-:Y:S01]  /*24f0*/  @!PT LDS RZ, [RZ] ;  /* 0x00000000fffff984 */ /* 0x000fe20000000800 */
[----:B------:R4:W-:Y:S06]  /*2500*/  MEMBAR.ALL.CTA ;  /* 0x0000000000007992 */ /* 0x0009ec0000008000 */
[----:B----4-:R-:W4:Y:S01]  /*2510*/  FENCE.VIEW.ASYNC.S ;  /* 0x00000000000073c6 */ /* 0x010f220000000000 */
[----:B---3--:R-:W-:-:S13]  /*2520*/  LOP3.LUT P0, RZ, R6, 0x1, RZ, 0xc0, !PT ;  /* 0x0000000106ff7812 */ /* 0x008fda000780c0ff */
[----:B----4-:R-:W-:Y:S01]  /*2530*/  VOTEU.ANY UP1, P0 ;  /* 0x0000000000ff7886 */ /* 0x010fe20000020100 */
[----:B------:R-:W-:-:S13]  /*2540*/  PLOP3.LUT P0, PT, PT, PT, UP1, 0x80, 0x8 ;  /* 0x000000000008781c */ /* 0x000fda0003f0f018 */
[----:B-1----:R-:W-:Y:S02]  /*2550*/  @P0 LOP3.LUT R0, R5, 0xffff, RZ, 0xc0, !PT ;  /* 0x0000ffff05000812 */ /* 0x002fe400078ec0ff */
[----:B------:R-:W-:Y:S02]  /*2560*/  @P0 MOV R2, R4 ;  /* 0x0000000400020202 */ /* 0x000fe40000000f00 */
[----:B------:R-:W-:Y:S01]  /*2570*/  @P0 R2UR UR5, R0 ;  /* 0x00000000000502ca */ /* 0x000fe200000e0000 */
[----:B------:R-:W-:Y:S01]  /*2580*/  VIADD R0, R3, 0x160 ;  /* 0x0000016003007836 */ /* 0x000fe20000000000 */
[----:B------:R-:W-:Y:S02]  /*2590*/  @P0 SHF.R.U32.HI R4, RZ, 0x10, R5 ;  /* 0x00000010ff040819 */ /* 0x000fe40000011605 */
[----:B------:R-:W-:Y:S02]  /*25a0*/  @P0 R2UR UR7, R2 ;  /* 0x00000000020702ca */ /* 0x000fe400000e0000 */
[----:B------:R-:W-:-:S02]  /*25b0*/  PRMT R0, RZ, 0x654, R0 ;  /* 0x00000654ff007816 */ /* 0x000fc40000000000 */
[----:B------:R-:W-:Y:S02]  /*25c0*/  @P0 R2UR UR4, R4 ;  /* 0x00000000040402ca */ /* 0x000fe400000e0000 */
[----:B------:R1:W-:Y:S03]  /*25d0*/  SYNCS.ARRIVE.TRANS64.RED.A1T0 RZ, [R0+URZ], RZ ;  /* 0x000000ff00ff79a7 */ /* 0x0003e600081004ff */
[----:B------:R-:W-:-:S04]  /*25e0*/  @UP1 UMOV UR31, UR5 ;  /* 0x00000005001f1c82 */ /* 0x000fc80008000000 */
[----:B------:R-:W-:-:S04]  /*25f0*/  @UP1 UMOV UR37, UR7 ;  /* 0x0000000700251c82 */ /* 0x000fc80008000000 */
[----:B------:R-:W-:Y:S01]  /*2600*/  @UP1 UMOV UR36, UR4 ;  /* 0x0000000400241c82 */ /* 0x000fe20008000000 */
[----:B------:R-:W-:Y:S05]  /*2610*/  BRA.U !UP0, `(.L_x_41) ;  /* 0x0000000108d47547 */ /* 0x000fea000b800000 */
[----:B------:R-:W2:Y:S01]  /*2620*/  LDCU.128 UR16, c[0x0][0xb10] ;  /* 0x00016200ff1077ac */ /* 0x000ea20008000c00 */
[----:B------:R-:W3:Y:S01]  /*2630*/  LDCU UR12, c[0x0][0xb20] ;  /* 0x00016400ff0c77ac */ /* 0x000ee20008000800 */
[----:B------:R-:W4:Y:S01]  /*2640*/  LDCU UR20, c[0x0][0xb0c] ;  /* 0x00016180ff1477ac */ /* 0x000f220008000800 */
[----:B------:R-:W1:Y:S01]  /*2650*/  LDCU.64 UR8, c[0x0][0xb28] ;  /* 0x00016500ff0877ac */ /* 0x000e620008000a00 */
[----:B------:R-:W-:Y:S02]  /*2660*/  UISETP.NE.AND UP3, UPT, UR42, 0x1, UPT ;  /* 0x000000012a00788c */ /* 0x000fe4000bf65270 */
[----:B--2---:R-:W-:Y:S02]  /*2670*/  UIMAD.WIDE.U32 UR10, UR38, UR19, URZ ;  /* 0x00000013260a72a5 */ /* 0x004fe4000f8e00ff */
[----:B------:R-:W-:Y:S02]  /*2680*/  UIMAD.WIDE.U32 UR4, UR39, UR16, URZ ;  /* 0x00000010270472a5 */ /* 0x000fe4000f8e00ff */
[----:B------:R-:W-:-:S02]  /*2690*/  UISETP.NE.AND UP0, UPT, UR18, 0x1, UPT ;  /* 0x000000011200788c */ /* 0x000fc4000bf05270 */
[----:B------:R-:W-:Y:S01]  /*26a0*/  UIMAD.WIDE.U32 UR22, UR31, UR19, URZ ;  /* 0x000000131f1672a5 */ /* 0x000fe2000f8e00ff */
[----:B------:R-:W-:Y:S02]  /*26b0*/  UMOV UR10, UR11 ;  /* 0x0000000b000a7c82 */ /* 0x000fe40008000000 */
[----:B------:R-:W-:Y:S01]  /*26c0*/  UMOV UR4, UR5 ;  /* 0x0000000500047c82 */ /* 0x000fe20008000000 */
[----:B---3--:R-:W-:Y:S02]  /*26d0*/  USHF.R.U32.HI UR10, URZ, UR12, UR10 ;  /* 0x0000000cff0a7299 */ /* 0x008fe4000801160a */
[----:B----4-:R-:W-:Y:S02]  /*26e0*/  UISETP.NE.AND UP2, UPT, UR20, 0x1, UPT ;  /* 0x000000011400788c */ /* 0x010fe4000bf45270 */
[----:B------:R-:W-:Y:S02]  /*26f0*/  USHF.R.U32.HI UR4, URZ, UR17, UR4 ;  /* 0x00000011ff047299 */ /* 0x000fe40008011604 */
[----:B------:R-:W-:-:S02]  /*2700*/  USEL UR5, UR38, UR10, !UP0 ;  /* 0x0000000a26057287 */ /* 0x000fc4000c000000 */
[----:B------:R-:W-:Y:S02]  /*2710*/  USEL UR7, UR39, UR4, !UP2 ;  /* 0x0000000427077287 */ /* 0x000fe4000d000000 */
[----:B-1----:R-:W-:Y:S01]  /*2720*/  UIMAD.WIDE.U32 UR10, UR5, UR8, URZ ;  /* 0x00000008050a72a5 */ /* 0x002fe2000f8e00ff */
[----:B------:R-:W-:Y:S01]  /*2730*/  UMOV UR4, UR23 ;  /* 0x0000001700047c82 */ /* 0x000fe20008000000 */
[----:B------:R-:W-:Y:S02]  /*2740*/  UIMAD.WIDE.U32 UR14, UR37, UR16, URZ ;  /* 0x00000010250e72a5 */ /* 0x000fe4000f8e00ff */
[----:B------:R-:W-:-:S03]  /*2750*/  UIMAD.WIDE.U32 UR22, UR7, UR8, URZ ;  /* 0x00000008071672a5 */ /* 0x000fc6000f8e00ff */
[----:B------:R-:W-:Y:S01]  /*2760*/  UMOV UR10, UR11 ;  /* 0x0000000b000a7c82 */ /* 0x000fe20008000000 */
[----:B------:R-:W-:Y:S02]  /*2770*/  USHF.R.U32.HI UR4, URZ, UR12, UR4 ;  /* 0x0000000cff047299 */ /* 0x000fe40008011604 */
[----:B------:R-:W-:Y:S01]  /*2780*/  @UP3 USHF.R.U32.HI UR5, URZ, UR9, UR10 ;  /* 0x00000009ff053299 */ /* 0x000fe2000801160a */
[----:B------:R-:W-:Y:S01]  /*2790*/  UMOV UR14, UR15 ;  /* 0x0000000f000e7c82 */ /* 0x000fe20008000000 */
[----:B------:R-:W-:Y:S01]  /*27a0*/  UMOV UR22, UR23 ;  /* 0x0000001700167c82 */ /* 0x000fe20008000000 */
[----:B------:R-:W-:Y:S02]  /*27b0*/  USHF.R.U32.HI UR17, URZ, UR17, UR14 ;  /* 0x00000011ff117299 */ /* 0x000fe4000801160e */
[----:B------:R-:W-:Y:S02]  /*27c0*/  USEL UR4, UR31, UR4, !UP0 ;  /* 0x000000041f047287 */ /* 0x000fe4000c000000 */
[----:B------:R-:W-:-:S02]  /*27d0*/  @UP3 USHF.R.U32.HI UR7, URZ, UR9, UR22 ;  /* 0x00000009ff073299 */ /* 0x000fc40008011616 */
[----:B------:R-:W-:Y:S02]  /*27e0*/  UIMAD UR10, UR42, UR5, URZ ;  /* 0x000000052a0a72a4 */ /* 0x000fe4000f8e02ff */
[----:B------:R-:W-:Y:S02]  /*27f0*/  USEL UR5, UR37, UR17, !UP2 ;  /* 0x0000001125057287 */ /* 0x000fe4000d000000 */
[----:B------:R-:W-:Y:S02]  /*2800*/  UIMAD UR12, UR42, UR7, URZ ;  /* 0x000000072a0c72a4 */ /* 0x000fe4000f8e02ff */
[----:B------:R-:W-:Y:S02]  /*2810*/  UISETP.GE.AND UP0, UPT, UR4, UR10, UPT ;  /* 0x0000000a0400728c */ /* 0x000fe4000bf06270 */
[----:B------:R-:W-:Y:S02]  /*2820*/  UIMAD.WIDE.U32 UR10, UR4, UR8, URZ ;  /* 0x00000008040a72a5 */ /* 0x000fe4000f8e00ff */
[----:B------:R-:W-:-:S02]  /*2830*/  UISETP.GE.OR UP0, UPT, UR5, UR12, UP0 ;  /* 0x0000000c0500728c */ /* 0x000fc40008706670 */
[----:B------:R-:W-:Y:S02]  /*2840*/  UIMAD.WIDE.U32 UR14, UR5, UR8, URZ ;  /* 0x00000008050e72a5 */ /* 0x000fe4000f8e00ff */
[----:B------:R-:W-:Y:S01]  /*2850*/  UIADD3 UR12, UPT, UPT, -UR5, URZ, URZ ;  /* 0x000000ff050c7290 */ /* 0x000fe2000fffe1ff */
[----:B------:R-:W-:Y:S01]  /*2860*/  UMOV UR10, UR11 ;  /* 0x0000000b000a7c82 */ /* 0x000fe20008000000 */
[----:B------:R-:W-:Y:S02]  /*2870*/  UIADD3 UR11, UPT, UPT, -UR4, URZ, URZ ;  /* 0x000000ff040b7290 */ /* 0x000fe4000fffe1ff */
[----:B------:R-:W-:-:S03]  /*2880*/  USHF.R.U32.HI UR10, URZ, UR9, UR10 ;  /* 0x00000009ff0a7299 */ /* 0x000fc6000801160a */
[----:B------:R-:W-:Y:S01]  /*2890*/  @!UP0 UMOV UR8, UR15 ;  /* 0x0000000f00088c82 */ /* 0x000fe20008000000 */
[----:B------:R-:W-:Y:S02]  /*28a0*/  UIMAD UR11, UR18, UR11, UR31 ;  /* 0x0000000b120b72a4 */ /* 0x000fe4000f8e021f */
[----:B------:R-:W-:Y:S02]  /*28b0*/  USEL UR10, UR4, UR10, !UP3 ;  /* 0x0000000a040a7287 */ /* 0x000fe4000d800000 */
[----:B------:R-:W-:Y:S02]  /*28c0*/  @!UP0 USHF.R.U32.HI UR8, URZ, UR9, UR8 ;  /* 0x00000009ff088299 */ /* 0x000fe40008011608 */
[----:B------:R-:W-:Y:S02]  /*28d0*/  UIADD3 UR9, UPT, UPT, -UR10, URZ, URZ ;  /* 0x000000ff0a097290 */ /* 0x000fe4000fffe1ff */
[----:B------:R-:W-:Y:S02]  /*28e0*/  @!UP0 USEL UR8, UR5, UR8, !UP3 ;  /* 0x0000000805088287 */ /* 0x000fe4000d800000 */
[----:B------:R-:W-:-:S02]  /*28f0*/  UIMAD UR9, UR42, UR9, UR4 ;  /* 0x000000092a0972a4 */ /* 0x000fc4000f8e0204 */
[----:B------:R-:W-:Y:S02]  /*2900*/  @!UP0 UIADD3 UR10, UPT, UPT, UR10, -UR8, URZ ;  /* 0x800000080a0a8290 */ /* 0x000fe4000fffe0ff */
[----:B------:R-:W-:Y:S02]  /*2910*/  @!UP0 UIMAD UR8, UR9, UR7, UR8 ;  /* 0x00000007090882a4 */ /* 0x000fe4000f8e0208 */
[----:B------:R-:W-:Y:S02]  /*2920*/  @!UP0 UIMAD UR4, UR42, UR10, UR5 ;  /* 0x0000000a2a0482a4 */ /* 0x000fe4000f8e0205 */
[----:B------:R-:W-:Y:S02]  /*2930*/  UIMAD UR7, UR20, UR12, UR37 ;  /* 0x0000000c140772a4 */ /* 0x000fe4000f8e0225 */
[----:B------:R-:W-:Y:S01]  /*2940*/  UIMAD UR31, UR4, UR18, UR11 ;  /* 0x00000012041f72a4 */ /* 0x000fe2000f8e020b */
[----:B------:R-:W-:Y:S02]  /*2950*/  @!UP0 UMOV UR5, UR8 ;  /* 0x0000000800058c82 */ /* 0x000fe40008000000 */
[----:B------:R-:W-:-:S12]  /*2960*/  UIMAD UR37, UR5, UR20, UR7 ;  /* 0x00000014052572a4 */ /* 0x000fd8000f8e0207 */
.L_x_41:
[----:B------:R-:W3:Y:S02]  /*2970*/  LDCU UR4, c[0x0][0xb30] ;  /* 0x00016600ff0477ac */ /* 0x000ee40008000800 */
[----:B---3--:R-:W-:-:S09]  /*2980*/  UISETP.NE.AND UP0, UPT, UR4, 0x1, UPT ;  /* 0x000000010400788c */ /* 0x008fd2000bf05270 */
[----:B------:R-:W-:Y:S05]  /*2990*/  BRA.U UP0, `(.L_x_42) ;  /* 0x0000000100447547 */ /* 0x000fea000b800000 */
[----:B------:R-:W3:Y:S01]  /*29a0*/  LDCU.128 UR16, c[0x0][0xb10] ;  /* 0x00016200ff1077ac */ /* 0x000ee20008000c00 */
[----:B------:R-:W4:Y:S01]  /*29b0*/  LDCU UR10, c[0x0][0xb0c] ;  /* 0x00016180ff0a77ac */ /* 0x000f220008000800 */
[----:B------:R-:W1:Y:S01]  /*29c0*/  LDCU UR7, c[0x0][0xb20] ;  /* 0x00016400ff0777ac */ /* 0x000e620008000800 */
[----:B---3--:R-:W-:Y:S02]  /*29d0*/  UIMAD.WIDE.U32 UR8, UR37, UR16, URZ ;  /* 0x00000010250872a5 */ /* 0x008fe4000f8e00ff */
[----:B------:R-:W-:Y:S02]  /*29e0*/  UIMAD.WIDE.U32 UR4, UR31, UR19, URZ ;  /* 0x000000131f0472a5 */ /* 0x000fe4000f8e00ff */
[----:B----4-:R-:W-:Y:S02]  /*29f0*/  UISETP.NE.AND UP2, UPT, UR10, 0x1, UPT ;  /* 0x000000010a00788c */ /* 0x010fe4000bf45270 */
[----:B------:R-:W-:Y:S01]  /*2a00*/  UISETP.NE.AND UP0, UPT, UR18, 0x1, UPT ;  /* 0x000000011200788c */ /* 0x000fe2000bf05270 */
[----:B------:R-:W-:-:S02]  /*2a10*/  UMOV UR8, UR9 ;  /* 0x0000000900087c82 */ /* 0x000fc40008000000 */
[----:B------:R-:W-:Y:S01]  /*2a20*/  UMOV UR4, UR5 ;  /* 0x0000000500047c82 */ /* 0x000fe20008000000 */
[----:B------:R-:W-:Y:S02]  /*2a30*/  USHF.R.U32.HI UR17, URZ, UR17, UR8 ;  /* 0x00000011ff117299 */ /* 0x000fe40008011608 */
[----:B-1----:R-:W-:Y:S02]  /*2a40*/  USHF.R.U32.HI UR4, URZ, UR7, UR4 ;  /* 0x00000007ff047299 */ /* 0x002fe40008011604 */
[----:B------:R-:W-:Y:S02]  /*2a50*/  USEL UR5, UR37, UR17, !UP2 ;  /* 0x0000001125057287 */ /* 0x000fe4000d000000 */
[----:B------:R-:W-:-:S04]  /*2a60*/  USEL UR4, UR31, UR4, !UP0 ;  /* 0x000000041f047287 */ /* 0x000fc8000c000000 */
[----:B------:R-:W-:Y:S02]  /*2a70*/  UIADD3 UR7, UPT, UPT, UR5, -UR4, URZ ;  /* 0x8000000405077290 */ /* 0x000fe4000fffe0ff */
[----:B------:R-:W-:Y:S02]  /*2a80*/  UIADD3 UR4, UPT, UPT, -UR5, UR4, URZ ;  /* 0x0000000405047290 */ /* 0x000fe4000fffe1ff */
[----:B------:R-:W-:Y:S02]  /*2a90*/  UIMAD UR31, UR7, UR18, UR31 ;  /* 0x00000012071f72a4 */ /* 0x000fe4000f8e021f */
[----:B------:R-:W-:-:S12]  /*2aa0*/  UIMAD UR37, UR4, UR10, UR37 ;  /* 0x0000000a042572a4 */ /* 0x000fd8000f8e0225 */
.L_x_42:
[----:B------:R-:W-:Y:S01]  /*2ab0*/  VIADD R11, R11, 0x1 ;  /* 0x000000010b0b7836 */ /* 0x000fe20000000000 */
[----:B------:R-:W-:Y:S02]  /*2ac0*/  R2UR UR5, R51 ;  /* 0x00000000330572ca */ /* 0x000fe400000e0000 */
[----:B------:R-:W-:Y:S02]  /*2ad0*/  R2UR UR4, R50 ;  /* 0x00000000320472ca */ /* 0x000fe400000e0000 */
[C---:B------:R-:W-:Y:S02]  /*2ae0*/  ISETP.NE.AND P0, PT, R11.reuse, 0x2, PT ;  /* 0x000000020b00780c */ /* 0x040fe40003f05270 */
[----:B------:R-:W-:Y:S02]  /*2af0*/  PLOP3.LUT P1, PT, PT, PT, PT, 0x80, 0x8 ;  /* 0x000000000008781c */ /* 0x000fe40003f2f070 */
[----:B-1----:R-:W-:Y:S02]  /*2b00*/  SEL R0, RZ, 0x1, P0 ;  /* 0x00000001ff007807 */ /* 0x002fe40000000000 */
[----:B------:R-:W-:-:S02]  /*2b10*/  SEL R11, R11, RZ, P0 ;  /* 0x000000ff0b0b7207 */ /* 0x000fc40000000000 */
[----:B------:R-:W-:Y:S01]  /*2b20*/  LOP3.LUT R10, R10, R0, RZ, 0x3c, !PT ;  /* 0x000000000a0a7212 */ /* 0x000fe200078e3cff */
[----:B------:R-:W-:Y:S02]  /*2b30*/  UIADD3 UR20, UPT, UPT, UR37, UR5, URZ ;  /* 0x0000000525147290 */ /* 0x000fe4000fffe0ff */
[----:B------:R-:W-:Y:S01]  /*2b40*/  UIADD3 UR25, UPT, UPT, UR31, UR4, URZ ;  /* 0x000000041f197290 */ /* 0x000fe2000fffe0ff */
[----:B------:R-:W-:Y:S11]  /*2b50*/  BRA.U UP1, `(.L_x_43) ;  /* 0xfffffff101387547 */ /* 0x000ff6000b83ffff */
[----:B------:R-:W-:Y:S01]  /*2b60*/  UIADD3 UR13, UPT, UPT, UR13, 0x88, URZ ;  /* 0x000000880d0d7890 */ /* 0x000fe2000fffe0ff */
[----:B------:R-:W-:-:S03]  /*2b70*/  SHF.L.U32 R2, R12, 0x1f, RZ ;  /* 0x0000001f0c027819 */ /* 0x000fc600000006ff */
[----:B------:R-:W-:-:S09]  /*2b80*/  ULEA UR4, UR6, UR13, 0x3 ;  /* 0x0000000d06047291 */ /* 0x000fd2000f8e18ff */
[----:B------:R-:W1:Y:S02]  /*2b90*/  SYNCS.PHASECHK.TRANS64.TRYWAIT P0, [UR4], R2 ;  /* 0x00000002ff0075a7 */ /* 0x000e640008001104 */
[----:B-1----:R-:W-:Y:S05]  /*2ba0*/  @!P0 BRA `(.L_x_44) ;  /* 0x0000005800fc8947 */ /* 0x002fea0003800000 */
.L_x_152:
[----:B------:R-:W-:-:S04]  /*2bb0*/  UIADD3 UR4, UPT, UPT, UR6, 0x1, URZ ;  /* 0x0000000106047890 */ /* 0x000fc8000fffe0ff */
[----:B------:R-:W-:-:S04]  /*2bc0*/  UISETP.NE.AND UP0, UPT, UR4, 0x11, UPT ;  /* 0x000000110400788c */ /* 0x000fc8000bf05270 */
[----:B------:R-:W-:Y:S02]  /*2bd0*/  USEL UR6, URZ, 0x1, UP0 ;  /* 0x00000001ff067887 */ /* 0x000fe40008000000 */
[----:B------:R-:W-:-:S04]  /*2be0*/  USEL UR4, UR4, URZ, UP0 ;  /* 0x000000ff04047287 */ /* 0x000fc80008000000 */
[----:B------:R-:W-:Y:S01]  /*2bf0*/  ULEA UR5, UR4, UR13, 0x3 ;  /* 0x0000000d04057291 */ /* 0x000fe2000f8e18ff */
[----:B-1----:R-:W-:-:S04]  /*2c00*/  LOP3.LUT R2, R12, UR6, RZ, 0x3c, !PT ;  /* 0x000000060c027c12 */ /* 0x002fc8000f8e3cff */
[----:B------:R-:W-:-:S04]  /*2c10*/  SHF.L.U32 R3, R2, 0x1f, RZ ;  /* 0x0000001f02037819 */ /* 0x000fc800000006ff */
[----:B------:R-:W1:Y:S02]  /*2c20*/  SYNCS.PHASECHK.TRANS64.TRYWAIT P0, [UR5], R3 ;  /* 0x00000003ff0075a7 */ /* 0x000e640008001105 */
[----:B-1----:R-:W-:Y:S05]  /*2c30*/  @!P0 BRA `(.L_x_45) ;  /* 0x0000005800f08947 */ /* 0x002fea0003800000 */
.L_x_154:
[----:B------:R-:W-:-:S04]  /*2c40*/  UIADD3 UR4, UPT, UPT, UR4, 0x1, URZ ;  /* 0x0000000104047890 */ /* 0x000fc8000fffe0ff */
[----:B------:R-:W-:-:S04]  /*2c50*/  UISETP.NE.AND UP0, UPT, UR4, 0x11, UPT ;  /* 0x000000110400788c */ /* 0x000fc8000bf05270 */
[----:B------:R-:W-:Y:S02]  /*2c60*/  USEL UR6, URZ, 0x1, UP0 ;  /* 0x00000001ff067887 */ /* 0x000fe40008000000 */
[----:B------:R-:W-:-:S04]  /*2c70*/  USEL UR4, UR4, URZ, UP0 ;  /* 0x000000ff04047287 */ /* 0x000fc80008000000 */
[----:B------:R-:W-:Y:S01]  /*2c80*/  ULEA UR5, UR4, UR13, 0x3 ;  /* 0x0000000d04057291 */ /* 0x000fe2000f8e18ff */
[----:B------:R-:W-:-:S04]  /*2c90*/  LOP3.LUT R2, R2, UR6, RZ, 0x3c, !PT ;  /* 0x0000000602027c12 */ /* 0x000fc8000f8e3cff */
[----:B-1----:R-:W-:-:S04]  /*2ca0*/  SHF.L.U32 R3, R2, 0x1f, RZ ;  /* 0x0000001f02037819 */ /* 0x002fc800000006ff */
[----:B------:R-:W1:Y:S02]  /*2cb0*/  SYNCS.PHASECHK.TRANS64.TRYWAIT P0, [UR5], R3 ;  /* 0x00000003ff0075a7 */ /* 0x000e640008001105 */
[----:B-1----:R-:W-:Y:S05]  /*2cc0*/  @!P0 BRA `(.L_x_46) ;  /* 0x0000005800e48947 */ /* 0x002fea0003800000 */
.L_x_156:
        /* <DEDUP_REMOVED lines=9> */
.L_x_158:
        /* <DEDUP_REMOVED lines=9> */
.L_x_160:
        /* <DEDUP_REMOVED lines=9> */
.L_x_162:
        /* <DEDUP_REMOVED lines=9> */
.L_x_164:
        /* <DEDUP_REMOVED lines=9> */
.L_x_166:
        /* <DEDUP_REMOVED lines=9> */
.L_x_168:
        /* <DEDUP_REMOVED lines=9> */
.L_x_170:
        /* <DEDUP_REMOVED lines=9> */
.L_x_172:
        /* <DEDUP_REMOVED lines=9> */
.L_x_174:
        /* <DEDUP_REMOVED lines=9> */
.L_x_176:
        /* <DEDUP_REMOVED lines=9> */
.L_x_178:
        /* <DEDUP_REMOVED lines=9> */
.L_x_180:
        /* <DEDUP_REMOVED lines=9> */
.L_x_182:
[----:B------:R-:W-:-:S04]  /*3420*/  UIADD3 UR4, UPT, UPT, UR4, 0x1, URZ ;  /* 0x0000000104047890 */ /* 0x000fc8000fffe0ff */
[----:B------:R-:W-:-:S04]  /*3430*/  UISETP.NE.AND UP0, UPT, UR4, 0x11, UPT ;  /* 0x000000110400788c */ /* 0x000fc8000bf05270 */
[----:B------:R-:W-:Y:S02]  /*3440*/  USEL UR5, URZ, 0x1, UP0 ;  /* 0x00000001ff057887 */ /* 0x000fe40008000000 */
[----:B------:R-:W-:-:S04]  /*3450*/  USEL UR4, UR4, URZ, UP0 ;  /* 0x000000ff04047287 */ /* 0x000fc80008000000 */
[----:B------:R-:W-:Y:S01]  /*3460*/  ULEA UR4, UR4, UR13, 0x3 ;  /* 0x0000000d04047291 */ /* 0x000fe2000f8e18ff */
[----:B------:R-:W-:-:S04]  /*3470*/  LOP3.LUT R2, R2, UR5, RZ, 0x3c, !PT ;  /* 0x0000000502027c12 */ /* 0x000fc8000f8e3cff */
[----:B------:R-:W-:Y:S01]  /*3480*/  SHF.L.U32 R2, R2, 0x1f, RZ ;  /* 0x0000001f02027819 */ /* 0x000fe200000006ff */
[----:B-1----:R-:W-:-:S07]  /*3490*/  IMAD.U32 R0, RZ, RZ, UR4 ;  /* 0x00000004ff007e24 */ /* 0x002fce000f8e00ff */
.L_x_60:
[----:B-1----:R1:W3:Y:S02]  /*34a0*/  SYNCS.PHASECHK.TRANS64.TRYWAIT P0, [R0+URZ], R2 ;  /* 0x00000002000075a7 */ /* 0x0022e400080011ff */
[----:B---3--:R-:W-:Y:S05]  /*34b0*/  @!P0 NANOSLEEP.SYNCS 0x989680 ;  /* 0x009896800000895d */ /* 0x008fea0003900000 */
[----:B------:R-:W3:Y:S02]  /*34c0*/  @!P0 SYNCS.PHASECHK.TRANS64 P0, [R0+URZ], R2 ;  /* 0x00000002000085a7 */ /* 0x000ee400080010ff */
[----:B--23--:R-:W-:Y:S05]  /*34d0*/  @P0 EXIT ;  /* 0x000000000000094d */ /* 0x00cfea0003800000 */
[----:B------:R-:W-:Y:S05]  /*34e0*/  BRA `(.L_x_60) ;  /* 0xfffffffc00ec7947 */ /* 0x000fea000383ffff */
.L_x_23:
[----:B------:R-:W1:Y:S02]  /*34f0*/  S2UR UR4, SR_CgaCtaId ;  /* 0x00000000000479c3 */ /* 0x000e640000008800 */
[----:B-1----:R-:W-:-:S04]  /*3500*/  UISETP.NE.AND UP0, UPT, UR4, URZ, UPT ;  /* 0x000000ff0400728c */ /* 0x002fc8000bf05270 */
[----:B------:R-:W-:-:S09]  /*3510*/  UISETP.NE.OR UP0, UPT, UR13, 0x1, UP0 ;  /* 0x000000010d00788c */ /* 0x000fd20008705670 */
[----:B------:R-:W-:Y:S05]  /*3520*/  BRA.U UP0, `(.L_x_61) ;  /* 0x00000005004c7547 */ /* 0x000fea000b800000 */
[----:B------:R-:W1:Y:S01]  /*3530*/  S2UR UR5, SR_CgaCtaId ;  /* 0x00000000000579c3 */ /* 0x000e620000008800 */
[----:B------:R-:W-:Y:S01]  /*3540*/  UMOV UR4, 0x400 ;  /* 0x0000040000047882 */ /* 0x000fe20000000000 */
[----:B------:R-:W-:Y:S01]  /*3550*/  ISETP.GE.U32.AND P2, PT, R3, 0x4, PT ;  /* 0x000000040300780c */ /* 0x000fe20003f46070 */
[----:B------:R-:W-:Y:S01]  /*3560*/  IMAD.MOV.U32 R12, RZ, RZ, 0x1 ;  /* 0x00000001ff0c7424 */ /* 0x000fe200078e00ff */
[----:B------:R-:W-:Y:S02]  /*3570*/  CS2R R10, SRZ ;  /* 0x00000000000a7805 */ /* 0x000fe4000001ff00 */
[----:B------:R-:W-:Y:S01]  /*3580*/  CS2R R8, SRZ ;  /* 0x0000000000087805 */ /* 0x000fe2000001ff00 */
[----:B-1----:R-:W-:-:S03]  /*3590*/  ULEA UR6, UR5, UR4, 0x18 ;  /* 0x0000000405067291 */ /* 0x002fc6000f8ec0ff */
[----:B------:R-:W-:-:S09]  /*35a0*/  UMOV UR5, URZ ;  /* 0x000000ff00057c82 */ /* 0x000fd20008000000 */
.L_x_65:
[----:B------:R-:W-:Y:S02]  /*35b0*/  LEA R0, R8, UR6, 0x3 ;  /* 0x0000000608007c11 */ /* 0x000fe4000f8e18ff */
[----:B------:R-:W-:-:S03]  /*35c0*/  SHF.L.U32 R4, R9, 0x1f, RZ ;  /* 0x0000001f09047819 */ /* 0x000fc600000006ff */
[----:B------:R-:W-:Y:S01]  /*35d0*/  VIADD R5, R0, 0x1c0 ;  /* 0x000001c000057836 */ /* 0x000fe20000000000 */
[----:B------:R-:W1:Y:S02]  /*35e0*/  SYNCS.PHASECHK.TRANS64.TRYWAIT P0, [R0+URZ+0x1b0], R4 ;  /* 0x0001b004000075a7 */ /* 0x000e6400080011ff */
[----:B-1----:R-:W-:Y:S05]  /*35f0*/  @!P0 BRA `(.L_x_62) ;  /* 0x0000005400e88947 */ /* 0x002fea0003800000 */
.L_x_183:
[----:B------:R-:W-:Y:S01]  /*3600*/  ULEA UR4, UR5, UR6, 0x3 ;  /* 0x0000000605047291 */ /* 0x000fe2000f8e18ff */
[----:B-1----:R-:W-:Y:S01]  /*3610*/  PRMT R0, RZ, 0x654, R5 ;  /* 0x00000654ff007816 */ /* 0x002fe20000000005 */
[----:B------:R-:W-:Y:S01]  /*3620*/  @!P2 IMAD.MOV.U32 R4, RZ, RZ, 0x10 ;  /* 0x00000010ff04a424 */ /* 0x000fe200078e00ff */
[----:B------:R-:W-:Y:S01]  /*3630*/  SHF.L.U32 R5, R12, 0x1f, RZ ;  /* 0x0000001f0c057819 */ /* 0x000fe200000006ff */
[----:B------:R-:W-:Y:S01]  /*3640*/  UIADD3 UR7, UPT, UPT, UR4, 0x150, URZ ;  /* 0x0000015004077890 */ /* 0x000fe2000fffe0ff */
[----:B------:R1:W-:Y:S05]  /*3650*/  SYNCS.ARRIVE.TRANS64.RED.A1T0 RZ, [R0+URZ], RZ ;  /* 0x000000ff00ff79a7 */ /* 0x0003ea00081004ff */
[----:B------:R-:W-:Y:S01]  /*3660*/  IMAD.U32 R6, RZ, RZ, UR7 ;  /* 0x00000007ff067e24 */ /* 0x000fe2000f8e00ff */
[----:B------:R-:W2:Y:S04]  /*3670*/  SYNCS.PHASECHK.TRANS64.TRYWAIT P0, [UR4+0x160], R5 ;  /* 0x00016005ff0075a7 */ /* 0x000ea80008001104 */
[----:B------:R-:W-:Y:S01]  /*3680*/  PRMT R6, R3, 0x654, R6 ;  /* 0x0000065403067816 */ /* 0x000fe20000000006 */
[----:B-12---:R-:W-:Y:S06]  /*3690*/  @!P0 BRA `(.L_x_63) ;  /* 0x0000005400d48947 */ /* 0x006fec0003800000 */
.L_x_185:
[----:B------:R-:W-:Y:S01]  /*36a0*/  ULEA UR8, UR5, UR6, 0x4 ;  /* 0x0000000605087291 */ /* 0x000fe2000f8e20ff */
[----:B------:R-:W-:Y:S01]  /*36b0*/  SEL R2, R6, R2, !P2 ;  /* 0x0000000206027207 */ /* 0x000fe20005000000 */
[----:B------:R-:W-:Y:S01]  /*36c0*/  UIADD3 UR9, UPT, UPT, UR4, 0x150, URZ ;  /* 0x0000015004097890 */ /* 0x000fe2000fffe0ff */
[----:B-1----:R-:W-:Y:S01]  /*36d0*/  LEA R0, R11, UR6, 0x3 ;  /* 0x000000060b007c11 */ /* 0x002fe2000f8e18ff */
[----:B------:R-:W-:Y:S01]  /*36e0*/  UIADD3 UR8, UPT, UPT, UR8, 0x1e0, URZ ;  /* 0x000001e008087890 */ /* 0x000fe2000fffe0ff */
[----:B------:R1:W-:Y:S01]  /*36f0*/  @!P2 SYNCS.ARRIVE.TRANS64.RED RZ, [R2+URZ], R4 ;  /* 0x0000000402ffa9a7 */ /* 0x0003e200080004ff */
[----:B------:R-:W-:Y:S01]  /*3700*/  UIADD3 UR4, UPT, UPT, UR5, 0x1, URZ ;  /* 0x0000000105047890 */ /* 0x000fe2000fffe0ff */
[----:B------:R-:W-:-:S03]  /*3710*/  VIADD R8, R8, 0x1 ;  /* 0x0000000108087836 */ /* 0x000fc60000000000 */
[----:B------:R-:W-:Y:S02]  /*3720*/  UISETP.NE.AND UP0, UPT, UR4, 0x2, UPT ;  /* 0x000000020400788c */ /* 0x000fe4000bf05270 */
[----:B------:R-:W-:Y:S01]  /*3730*/  ISETP.NE.AND P0, PT, R8, 0x2, PT ;  /* 0x000000020800780c */ /* 0x000fe20003f05270 */
[----:B------:R-:W-:Y:S06]  /*3740*/  UGETNEXTWORKID.BROADCAST [UR8], [UR9] ;  /* 0x00000000080073ca */ /* 0x000fec0008000100 */
[----:B------:R-:W-:Y:S02]  /*3750*/  USEL UR7, URZ, 0x1, UP0 ;  /* 0x00000001ff077887 */ /* 0x000fe40008000000 */
[----:B------:R-:W-:-:S04]  /*3760*/  USEL UR5, UR4, URZ, UP0 ;  /* 0x000000ff04057287 */ /* 0x000fc80008000000 */
[----:B------:R-:W-:Y:S02]  /*3770*/  LOP3.LUT R12, R12, UR7, RZ, 0x3c, !PT ;  /* 0x000000070c0c7c12 */ /* 0x000fe4000f8e3cff */
[----:B-1----:R-:W-:-:S04]  /*3780*/  SHF.L.U32 R4, R10, 0x1f, RZ ;  /* 0x0000001f0a047819 */ /* 0x002fc800000006ff */
[----:B------:R-:W1:Y:S02]  /*3790*/  SYNCS.PHASECHK.TRANS64.TRYWAIT P1, [R0+URZ+0x150], R4 ;  /* 0x00015004000075a7 */ /* 0x000e6400080211ff */
[----:B-1----:R-:W-:Y:S05]  /*37a0*/  @!P1 BRA `(.L_x_64) ;  /* 0x0000005400a89947 */ /* 0x002fea0003800000 */
.L_x_186:
[C---:B-1----:R-:W-:Y:S01]  /*37b0*/  LEA R4, R11.reuse, UR6, 0x4 ;  /* 0x000000060b047c11 */ /* 0x042fe2000f8e20ff */
[----:B------:R-:W-:Y:S01]  /*37c0*/  VIADD R0, R0, 0x160 ;  /* 0x0000016000007836 */ /* 0x000fe20000000000 */
[----:B------:R-:W-:Y:S01]  /*37d0*/  SEL R8, R8, RZ, P0 ;  /* 0x000000ff08087207 */ /* 0x000fe20000000000 */
[----:B------:R-:W-:-:S03]  /*37e0*/  VIADD R11, R11, 0x1 ;  /* 0x000000010b0b7836 */ /* 0x000fc60000000000 */
[----:B------:R-:W1:Y:S01]  /*37f0*/  LDS.128 R4, [R4+0x1e0] ;  /* 0x0001e00004047984 */ /* 0x000e620000000c00 */
[----:B------:R-:W-:Y:S02]  /*3800*/  PRMT R0, RZ, 0x654, R0 ;  /* 0x00000654ff007816 */ /* 0x000fe40000000000 */
[C---:B------:R-:W-:Y:S01]  /*3810*/  ISETP.NE.AND P1, PT, R11.reuse, 0x2, PT ;  /* 0x000000020b00780c */ /* 0x040fe20003f25270 */
[----:B------:R-:W-:Y:S01]  /*3820*/  @!PT LDS RZ, [RZ] ;  /* 0x00000000fffff984 */ /* 0x000fe20000000800 */
[----:B------:R-:W-:Y:S01]  /*3830*/  @!PT LDS RZ, [RZ] ;  /* 0x00000000fffff984 */ /* 0x000fe20000000800 */
[----:B------:R-:W-:Y:S01]  /*3840*/  @!PT LDS RZ, [RZ] ;  /* 0x00000000fffff984 */ /* 0x000fe20000000800 */
[----:B------:R-:W-:Y:S01]  /*3850*/  @!PT LDS RZ, [RZ] ;  /* 0x00000000fffff984 */ /* 0x000fe20000000800 */
[----:B------:R2:W-:Y:S06]  /*3860*/  MEMBAR.ALL.CTA ;  /* 0x0000000000007992 */ /* 0x0005ec0000008000 */
[----:B--2---:R-:W2:Y:S01]  /*3870*/  FENCE.VIEW.ASYNC.S ;  /* 0x00000000000073c6 */ /* 0x004ea20000000000 */
[----:B------:R-:W-:Y:S01]  /*3880*/  SEL R11, R11, RZ, P1 ;  /* 0x000000ff0b0b7207 */ /* 0x000fe20000800000 */
[----:B--2---:R2:W-:Y:S01]  /*3890*/  SYNCS.ARRIVE.TRANS64.RED.A1T0 RZ, [R0+URZ], RZ ;  /* 0x000000ff00ff79a7 */ /* 0x0045e200081004ff */
[----:B-1----:R-:W-:-:S02]  /*38a0*/  LOP3.LUT P3, RZ, R6, 0x1, RZ, 0xc0, !PT ;  /* 0x0000000106ff7812 */ /* 0x002fc4000786c0ff */
[----:B------:R-:W-:-:S04]  /*38b0*/  SEL R4, RZ, 0x1, P1 ;  /* 0x00000001ff047807 */ /* 0x000fc80000800000 */
[----:B------:R-:W-:Y:S02]  /*38c0*/  LOP3.LUT R10, R10, R4, RZ, 0x3c, !PT ;  /* 0x000000040a0a7212 */ /* 0x000fe400078e3cff */
[----:B--2---:R-:W-:-:S04]  /*38d0*/  SEL R0, RZ, 0x1, P0 ;  /* 0x00000001ff007807 */ /* 0x004fc80000000000 */
[----:B------:R-:W-:Y:S01]  /*38e0*/  LOP3.LUT R9, R9, R0, RZ, 0x3c, !PT ;  /* 0x0000000009097212 */ /* 0x000fe200078e3cff */
[----:B------:R-:W-:Y:S06]  /*38f0*/  @P3 BRA `(.L_x_65) ;  /* 0xfffffffc002c3947 */ /* 0x000fec000383ffff */
[----:B------:R-:W-:Y:S01]  /*3900*/  ULEA UR4, UR5, UR6, 0x3 ;  /* 0x0000000605047291 */ /* 0x000fe2000f8e18ff */
[----:B------:R-:W-:-:S08]  /*3910*/  SHF.L.U32 R2, R12, 0x1f, RZ ;  /* 0x0000001f0c027819 */ /* 0x000fd000000006ff */
[----:B------:R-:W1:Y:S02]  /*3920*/  SYNCS.PHASECHK.TRANS64 P0, [UR4+0x160], R2 ;  /* 0x00016002ff0075a7 */ /* 0x000e640008001004 */
[----:B-1----:R-:W-:Y:S05]  /*3930*/  @P0 BRA `(.L_x_66) ;  /* 0x0000000000080947 */ /* 0x002fea0003800000 */
[----:B------:R-:W1:Y:S02]  /*3940*/  SYNCS.PHASECHK.TRANS64.TRYWAIT P0, [UR4+0x160], R2 ;  /* 0x00016002ff0075a7 */ /* 0x000e640008001104 */
[----:B-1----:R-:W-:Y:S05]  /*3950*/  @!P0 BRA `(.L_x_67) ;  /* 0x0000005400508947 */ /* 0x002fea0003800000 */
.L_x_66:
[----:B------:R-:W-:-:S04]  /*3960*/  UIADD3 UR7, UPT, UPT, UR5, 0x1, URZ ;  /* 0x0000000105077890 */ /* 0x000fc8000fffe0ff */
[----:B------:R-:W-:-:S04]  /*3970*/  UISETP.NE.AND UP0, UPT, UR7, 0x2, UPT ;  /* 0x000000020700788c */ /* 0x000fc8000bf05270 */
[----:B------:R-:W-:Y:S02]  /*3980*/  USEL UR8, URZ, 0x1, UP0 ;  /* 0x00000001ff087887 */ /* 0x000fe40008000000 */
[----:B------:R-:W-:-:S04]  /*3990*/  USEL UR7, UR7, URZ, UP0 ;  /* 0x000000ff07077287 */ /* 0x000fc80008000000 */
[----:B------:R-:W-:Y:S01]  /*39a0*/  ULEA UR7, UR7, UR6, 0x3 ;  /* 0x0000000607077291 */ /* 0x000fe2000f8e18ff */
[----:B-1----:R-:W-:-:S04]  /*39b0*/  LOP3.LUT R2, R12, UR8, RZ, 0x3c, !PT ;  /* 0x000000080c027c12 */ /* 0x002fc8000f8e3cff */
[----:B------:R-:W-:-:S04]  /*39c0*/  SHF.L.U32 R0, R2, 0x1f, RZ ;  /* 0x0000001f02007819 */ /* 0x000fc800000006ff */
[----:B------:R-:W1:Y:S02]  /*39d0*/  SYNCS.PHASECHK.TRANS64 P0, [UR7+0x160], R0 ;  /* 0x00016000ff0075a7 */ /* 0x000e640008001007 */
[----:B-1----:R-:W-:Y:S05]  /*39e0*/  @P0 EXIT ;  /* 0x000000000000094d */ /* 0x002fea0003800000 */
[----:B------:R-:W-:Y:S02]  /*39f0*/  SHF.L.U32 R2, R2, 0x1f, RZ ;  /* 0x0000001f02027819 */ /* 0x000fe400000006ff */
[----:B------:R-:W-:-:S07]  /*3a00*/  MOV R0, UR7 ;  /* 0x0000000700007c02 */ /* 0x000fce0008000f00 */
.L_x_68:
[----:B-1----:R1:W2:Y:S02]  /*3a10*/  SYNCS.PHASECHK.TRANS64.TRYWAIT P0, [R0+URZ+0x160], R2 ;  /* 0x00016002000075a7 */ /* 0x0022a400080011ff */
[----:B--2---:R-:W-:Y:S05]  /*3a20*/  @!P0 NANOSLEEP.SYNCS 0x989680 ;  /* 0x009896800000895d */ /* 0x004fea0003900000 */
[----:B------:R-:W2:Y:S02]  /*3a30*/  @!P0 SYNCS.PHASECHK.TRANS64 P0, [R0+URZ+0x160], R2 ;  /* 0x00016002000085a7 */ /* 0x000ea400080010ff */
[----:B--2---:R-:W-:Y:S05]  /*3a40*/  @P0 EXIT ;  /* 0x000000000000094d */ /* 0x004fea0003800000 */
[----:B------:R-:W-:Y:S05]  /*3a50*/  BRA `(.L_x_68) ;  /* 0xfffffffc00ec7947 */ /* 0x000fea000383ffff */
.L_x_61:
[----:B------:R-:W-:Y:S05]  /*3a60*/  BRA.U UP4, `(.L_x_69) ;  /* 0x0000001104dc7547 */ /* 0x000fea000b800000 */
[----:B------:R-:W1:Y:S01]  /*3a70*/  S2UR UR7, SR_CgaCtaId ;  /* 0x00000000000779c3 */ /* 0x000e620000008800 */
[----:B------:R-:W-:Y:S01]  /*3a80*/  UMOV UR4, 0x40 ;  /* 0x0000004000047882 */ /* 0x000fe20000000000 */
[----:B------:R-:W-:Y:S01]  /*3a90*/  NOP ;  /* 0x0000000000007918 */ /* 0x000fe20000000000 */
[----:B------:R-:W-:Y:S01]  /*3aa0*/  UMOV UR6, 0x400 ;  /* 0x0000040000067882 */ /* 0x000fe20000000000 */
[----:B-1----:R-:W-:Y:S02]  /*3ab0*/  ULEA UR5, UR7, UR4, 0x18 ;  /* 0x0000000407057291 */ /* 0x002fe4000f8ec0ff */
[----:B------:R-:W-:-:S07]  /*3ac0*/  ULEA UR6, UR7, UR6, 0x18 ;  /* 0x0000000607067291 */ /* 0x000fce000f8ec0ff */
[----:B------:R-:W1:Y:S02]  /*3ad0*/  LDS.U8 R3, [UR5+0x1c] ;  /* 0x00001c05ff037984 */ /* 0x000e640008000000 */
[----:B-1----:R-:W-:-:S13]  /*3ae0*/  ISETP.NE.AND P0, PT, R3, RZ, PT ;  /* 0x000000ff0300720c */ /* 0x002fda0003f05270 */
[----:B------:R-:W-:Y:S05]  /*3af0*/  @P0 BRA `(.L_x_70) ;  /* 0x0000000400080947 */ /* 0x000fea0003800000 */
[----:B------:R-:W-:Y:S02]  /*3b00*/  UISETP.NE.U32.AND UP1, UPT, UR46, 0x1, UPT ;  /* 0x000000012e00788c */ /* 0x000fe4000bf25070 */
[----:B------:R-:W-:-:S07]  /*3b10*/  UIADD3 UR7, UPT, UPT, UR5, 0x8, URZ ;  /* 0x0000000805077890 */ /* 0x000fce000fffe0ff */
[----:B------:R-:W-:Y:S05]  /*3b20*/  BRA.U !UP1, `(.L_x_71) ;  /* 0x00000001099c7547 */ /* 0x000fea000b800000 */
[----:B------:R-:W-:Y:S01]  /*3b30*/  ELECT P0, URZ, PT ;  /* 0x0000000000ff782f */ /* 0x000fe20003800000 */
[----:B------:R-:W-:-:S12]  /*3b40*/  BSSY B0, `(.L_x_71) ;  /* 0x0000025000007945 */ /* 0x000fd80003800000 */
[----:B------:R-:W-:Y:S05]  /*3b50*/  @!P0 BRA `(.L_x_72) ;  /* 0x00000000008c8947 */ /* 0x000fea0003800000 */
[----:B------:R-:W-:-:S05]  /*3b60*/  UMOV UR4, 0x10 ;  /* 0x0000001000047882 */ /* 0x000fca0000000000 */
[----:B------:R-:W-:Y:S04]  /*3b70*/  DEPBAR.LE SB1, 0x36 ;  /* 0x00009d800000791a */ /* 0x000fe80000000000 */
[----:B------:R-:W1:Y:S02]  /*3b80*/  UTCATOMSWS.2CTA.FIND_AND_SET.ALIGN UP0, UR4, UR4 ;  /* 0x00000004000475e3 */ /* 0x000e640008200800 */
[----:B-1----:R-:W-:Y:S01]  /*3b90*/  MOV R10, UR4 ;  /* 0x00000004000a7c02 */ /* 0x002fe20008000f00 */
[----:B------:R-:W-:Y:S06]  /*3ba0*/  BRA.U UP0, `(.L_x_73) ;  /* 0x0000000100187547 */ /* 0x000fec000b800000 */
.L_x_74:
[----:B------:R-:W-:Y:S05]  /*3bb0*/  NANOSLEEP 0x64 ;  /* 0x000000640000795d */ /* 0x000fea0003800000 */
[----:B------:R-:W-:-:S05]  /*3bc0*/  UMOV UR4, 0x10 ;  /* 0x0000001000047882 */ /* 0x000fca0000000000 */
[----:B------:R-:W-:Y:S04]  /*3bd0*/  DEPBAR.LE SB1, 0x36 ;  /* 0x00009d800000791a */ /* 0x000fe80000000000 */
[----:B------:R-:W1:Y:S02]  /*3be0*/  UTCATOMSWS.2CTA.FIND_AND_SET.ALIGN UP0, UR4, UR4 ;  /* 0x00000004000475e3 */ /* 0x000e640008200800 */
[----:B-1----:R-:W-:Y:S01]  /*3bf0*/  MOV R10, UR4 ;  /* 0x00000004000a7c02 */ /* 0x002fe20008000f00 */
[----:B------:R-:W-:Y:S05]  /*3c00*/  BRA.U !UP0, `(.L_x_74) ;  /* 0xfffffffd08e87547 */ /* 0x000fea000b83ffff */
.L_x_73:
[----:B------:R-:W1:Y:S01]  /*3c10*/  LDS R6, [UR5+0x10] ;  /* 0x00001005ff067984 */ /* 0x000e620008000800 */
[----:B------:R-:W-:Y:S01]  /*3c20*/  IMAD.U32 R3, RZ, RZ, UR6 ;  /* 0x00000006ff037e24 */ /* 0x000fe2000f8e00ff */
[----:B------:R-:W-:-:S03]  /*3c30*/  MOV R4, UR45 ;  /* 0x0000002d00047c02 */ /* 0x000fc60008000f00 */
[----:B------:R-:W-:Y:S01]  /*3c40*/  VIADD R3, R3, 0x200 ;  /* 0x0000020003037836 */ /* 0x000fe20000000000 */
[----:B-1----:R-:W-:-:S04]  /*3c50*/  SHF.L.U32 R6, R6, 0x1f, RZ ;  /* 0x0000001f06067819 */ /* 0x002fc800000006ff */
[----:B------:R-:W1:Y:S02]  /*3c60*/  SYNCS.PHASECHK.TRANS64.TRYWAIT P0, [UR5+0x8], R6 ;  /* 0x00000806ff0075a7 */ /* 0x000e640008001105 */
[----:B-1----:R-:W-:Y:S05]  /*3c70*/  @P0 BRA `(.L_x_75) ;  /* 0x0000000000080947 */ /* 0x002fea0003800000 */
[----:B------:R-:W1:Y:S02]  /*3c80*/  SYNCS.PHASECHK.TRANS64.TRYWAIT P0, [UR5+0x8], R6 ;  /* 0x00000806ff0075a7 */ /* 0x000e640008001105 */
[----:B-1----:R-:W-:Y:S05]  /*3c90*/  @!P0 BRA `(.L_x_76) ;  /* 0x0000005000988947 */ /* 0x002fea0003800000 */
.L_x_75:
[----:B------:R-:W-:Y:S01]  /*3ca0*/  PRMT R4, R4, 0x654, R3 ;  /* 0x0000065404047816 */ /* 0x000fe20000000003 */
[----:B------:R-:W-:Y:S01]  /*3cb0*/  HFMA2 R3, -RZ, RZ, 0, 5.9604644775390625e-08 ;  /* 0x00000001ff037431 */ /* 0x000fe200000001ff */
[----:B------:R-:W-:Y:S01]  /*3cc0*/  UPRMT UR4, UR45, 0x654, UR7 ;  /* 0x000006542d047896 */ /* 0x000fe20008000007 */
[----:B------:R-:W-:Y:S02]  /*3cd0*/  IMAD.MOV.U32 R8, RZ, RZ, 0xffff ;  /* 0x0000ffffff087424 */ /* 0x000fe400078e00ff */
[----:B-1----:R-:W-:Y:S02]  /*3ce0*/  IMAD.MOV.U32 R6, RZ, RZ, 0x4 ;  /* 0x00000004ff067424 */ /* 0x002fe400078e00ff */
[----:B------:R-:W-:Y:S01]  /*3cf0*/  IMAD.SHL.U32 R9, R10, 0x20, RZ ;  /* 0x000000200a097824 */ /* 0x000fe200078e00ff */
[----:B------:R-:W-:Y:S02]  /*3d00*/  MOV R5, UR4 ;  /* 0x0000000400057c02 */ /* 0x000fe40008000f00 */
[-C--:B------:R-:W-:Y:S01]  /*3d10*/  SHF.L.U32 R8, R8, R10.reuse, RZ ;  /* 0x0000000a08087219 */ /* 0x080fe200000006ff */
[----:B------:R1:W-:Y:S01]  /*3d20*/  SYNCS.ARRIVE.TRANS64.RED RZ, [UR4], R6 ;  /* 0x00000006ffff79a7 */ /* 0x0003e20008000404 */
[----:B------:R-:W-:Y:S01]  /*3d30*/  SHF.L.U32 R7, R3, R10, RZ ;  /* 0x0000000a03077219 */ /* 0x000fe200000006ff */
[----:B------:R1:W-:Y:S04]  /*3d40*/  STS [UR6+0x200], R9 ;  /* 0x00020009ff007988 */ /* 0x0003e80008000806 */
[----:B------:R1:W-:Y:S04]  /*3d50*/  STAS [R4.64], R10 ;  /* 0x0000000a04007dbd */ /* 0x0003e8000c0008ff */
[----:B------:R1:W-:Y:S04]  /*3d60*/  ATOMS.OR RZ, [UR5+0x14], R8 ;  /* 0x00001408ffff798c */ /* 0x0003e8000b000005 */
[----:B------:R1:W-:Y:S04]  /*3d70*/  ATOMS.OR RZ, [UR5+0x18], R7 ;  /* 0x00001807ffff798c */ /* 0x0003e8000b000005 */
[----:B------:R1:W-:Y:S02]  /*3d80*/  ATOMS.XOR RZ, [UR5+0x10], R3 ;  /* 0x00001003ffff798c */ /* 0x0003e4000b800005 */
.L_x_72:
[----:B------:R-:W-:Y:S05]  /*3d90*/  BSYNC B0 ;  /* 0x0000000000007941 */ /* 0x000fea0003800000 */
.L_x_71:
[----:B------:R-:W-:Y:S05]  /*3da0*/  BRA.U UP1, `(.L_x_77) ;  /* 0x00000001016c7547 */ /* 0x000fea000b800000 */
[----:B------:R-:W-:-:S03]  /*3db0*/  UMOV UR4, 0xffffffff ;  /* 0xffffffff00047882 */ /* 0x000fc60000000000 */
[----:B------:R-:W-:Y:S05]  /*3dc0*/  BRA.DIV UR4, `(.L_x_78) ;  /* 0x0000005204647947 */ /* 0x000fea000b800000 */
[----:B------:R-:W-:-:S13]  /*3dd0*/  ELECT P6, URZ, PT ;  /* 0x0000000000ff782f */ /* 0x000fda00038c0000 */
.L_x_190:
[----:B------:R-:W-:Y:S05]  /*3de0*/  @!P6 BRA `(.L_x_77) ;  /* 0x00000000005ce947 */ /* 0x000fea0003800000 */
[----:B-1----:R-:W1:Y:S02]  /*3df0*/  LDS R4, [UR5+0x10] ;  /* 0x00001005ff047984 */ /* 0x002e640008000800 */
[----:B-1----:R-:W-:-:S04]  /*3e00*/  SHF.L.U32 R4, R4, 0x1f, RZ ;  /* 0x0000001f04047819 */ /* 0x002fc800000006ff */
[----:B------:R-:W1:Y:S02]  /*3e10*/  SYNCS.PHASECHK.TRANS64.TRYWAIT P0, [UR5+0x8], R4 ;  /* 0x00000804ff0075a7 */ /* 0x000e640008001105 */
[----:B-1----:R-:W-:Y:S05]  /*3e20*/  @P0 BRA `(.L_x_79) ;  /* 0x0000000000080947 */ /* 0x002fea0003800000 */
[----:B------:R-:W1:Y:S02]  /*3e30*/  SYNCS.PHASECHK.TRANS64.TRYWAIT P0, [UR5+0x8], R4 ;  /* 0x00000804ff0075a7 */ /* 0x000e640008001105 */
[----:B-1----:R-:W-:Y:S05]  /*3e40*/  @!P0 BRA `(.L_x_80) ;  /* 0x0000005000648947 */ /* 0x002fea0003800000 */
.L_x_79:
[----:B------:R-:W2:Y:S01]  /*3e50*/  LDS R6, [UR6+0x200] ;  /* 0x00020006ff067984 */ /* 0x000ea20008000800 */
[----:B-1----:R-:W-:Y:S02]  /*3e60*/  HFMA2 R3, -RZ, RZ, 0, 5.9604644775390625e-08 ;  /* 0x00000001ff037431 */ /* 0x002fe400000001ff */
[----:B------:R-:W-:Y:S01]  /*3e70*/  IMAD.MOV.U32 R4, RZ, RZ, 0xffff ;  /* 0x0000ffffff047424 */ /* 0x000fe200078e00ff */
[----:B------:R-:W-:Y:S01]  /*3e80*/  UPRMT UR4, UR45, 0x654, UR7 ;  /* 0x000006542d047896 */ /* 0x000fe20008000007 */
[----:B--2---:R-:W-:-:S03]  /*3e90*/  IMAD.SHL.U32 R5, R6, 0x20, RZ ;  /* 0x0000002006057824 */ /* 0x004fc600078e00ff */
[-C--:B------:R-:W-:Y:S02]  /*3ea0*/  SHF.L.U32 R4, R4, R6.reuse, RZ ;  /* 0x0000000604047219 */ /* 0x080fe400000006ff */
[----:B------:R-:W-:Y:S01]  /*3eb0*/  SHF.L.U32 R6, R3, R6, RZ ;  /* 0x0000000603067219 */ /* 0x000fe200000006ff */
[----:B------:R2:W-:Y:S04]  /*3ec0*/  STS [UR6+0x200], R5 ;  /* 0x00020005ff007988 */ /* 0x0005e80008000806 */
[----:B------:R2:W-:Y:S04]  /*3ed0*/  ATOMS.OR RZ, [UR5+0x14], R4 ;  /* 0x00001404ffff798c */ /* 0x0005e8000b000005 */
[----:B------:R2:W-:Y:S01]  /*3ee0*/  ATOMS.OR RZ, [UR5+0x18], R6 ;  /* 0x00001806ffff798c */ /* 0x0005e2000b000005 */
[----:B------:R-:W-:Y:S03]  /*3ef0*/  SYNCS.ARRIVE.TRANS64.RED.A1T0 RZ, [UR4], RZ ;  /* 0x000000ffffff79a7 */ /* 0x000fe60008100404 */
[----:B------:R2:W-:Y:S01]  /*3f00*/  ATOMS.XOR RZ, [UR5+0x10], R3 ;  /* 0x00001003ffff798c */ /* 0x0005e2000b800005 */
[----:B------:R-:W-:Y:S05]  /*3f10*/  BRA `(.L_x_77) ;  /* 0x0000000000107947 */ /* 0x000fea0003800000 */
.L_x_70:
[----:B------:R-:W-:Y:S02]  /*3f20*/  MOV R3, 0xffffffff ;  /* 0xffffffff00037802 */ /* 0x000fe40000000f00 */
[----:B------:R-:W-:-:S03]  /*3f30*/  MOV R4, 0x3f60 ;  /* 0x00003f6000047802 */ /* 0x000fc60000000f00 */
[----:B------:R1:W-:Y:S04]  /*3f40*/  STS [UR6+0x200], R3 ;  /* 0x00020003ff007988 */ /* 0x0003e80008000806 */
[----:B-1---5:R-:W-:Y:S05]  /*3f50*/  CALL.REL.NOINC `($__internal_1_$__cuda_sm10x_tcgen05_guardrail_trap_phase_invalid_during_alloc) ;  /* 0x0000005400c47944 */ /* 0x022fea0003c00000 */
.L_x_77:
[----:B------:R-:W-:Y:S05]  /*3f60*/  WARPSYNC.ALL ;  /* 0x0000000000007948 */ /* 0x000fea0003800000 */
[----:B------:R-:W3:Y:S01]  /*3f70*/  S2UR UR4, SR_CgaCtaId ;  /* 0x00000000000479c3 */ /* 0x000ee20000008800 */
[----:B------:R-:W-:Y:S01]  /*3f80*/  UMOV UR26, 0x400 ;  /* 0x00000400001a7882 */ /* 0x000fe20000000000 */
[----:B------:R-:W-:-:S06]  /*3f90*/  NOP ;  /* 0x0000000000007918 */ /* 0x000fcc0000000000 */
[----:B------:R-:W-:Y:S06]  /*3fa0*/  BAR.ARV 0x6, 0xa0 ;  /* 0x0182800000007b1d */ /* 0x000fec0000002000 */
[----:B------:R-:W4:Y:S01]  /*3fb0*/  LDCU UR6, c[0x0][0x38c] ;  /* 0x00007180ff0677ac */ /* 0x000f220008000800 */
[----:B------:R-:W-:Y:S01]  /*3fc0*/  LOP3.LUT R0, R0, 0xffff, RZ, 0xc0, !PT ;  /* 0x0000ffff00007812 */ /* 0x000fe200078ec0ff */
[----:B-1----:R-:W-:Y:S01]  /*3fd0*/  IMAD.MOV.U32 R9, RZ, RZ, 0x1 ;  /* 0x00000001ff097424 */ /* 0x002fe200078e00ff */
[----:B------:R-:W-:Y:S01]  /*3fe0*/  LOP3.LUT R2, R2, 0xffff, RZ, 0xc0, !PT ;  /* 0x0000ffff02027812 */ /* 0x000fe200078ec0ff */
[----:B------:R-:W-:Y:S01]  /*3ff0*/  IMAD.MOV.U32 R8, RZ, RZ, RZ ;  /* 0x000000ffff087224 */ /* 0x000fe200078e00ff */
[----:B------:R-:W-:Y:S01]  /*4000*/  R2UR UR42, R0 ;  /* 0x00000000002a72ca */ /* 0x000fe200000e0000 */
[----:B------:R-:W-:Y:S01]  /*4010*/  UMOV UR32, URZ ;  /* 0x000000ff00207c82 */ /* 0x000fe20008000000 */
[----:B------:R-:W-:Y:S01]  /*4020*/  R2UR UR28, R2 ;  /* 0x00000000021c72ca */ /* 0x000fe200000e0000 */
[----:B------:R-:W-:Y:S01]  /*4030*/  UMOV UR23, URZ ;  /* 0x000000ff00177c82 */ /* 0x000fe20008000000 */
[----:B------:R-:W-:Y:S01]  /*4040*/  UMOV UR22, URZ ;  /* 0x000000ff00167c82 */ /* 0x000fe20008000000 */
[----:B---3--:R-:W-:-:S02]  /*4050*/  ULEA UR26, UR4, UR26, 0x18 ;  /* 0x0000001a041a7291 */ /* 0x008fc4000f8ec0ff */
[----:B------:R-:W-:Y:S02]  /*4060*/  UISETP.NE.AND UP3, UPT, UR46, URZ, UPT ;  /* 0x000000ff2e00728c */ /* 0x000fe4000bf65270 */
[----:B------:R-:W-:Y:S02]  /*4070*/  UIADD3 UR5, UPT, UPT, UR26, 0x3400, URZ ;  /* 0x000034001a057890 */ /* 0x000fe4000fffe0ff */
[----:B------:R-:W-:Y:S02]  /*4080*/  UIADD3 UR4, UPT, UPT, UR26, 0x25400, URZ ;  /* 0x000254001a047890 */ /* 0x000fe4000fffe0ff */
[----:B----4-:R-:W-:Y:S01]  /*4090*/  UIADD3 UR6, UPT, UPT, UR6, 0x3f, URZ ;  /* 0x0000003f06067890 */ /* 0x010fe2000fffe0ff */
[----:B--2---:R-:W1:Y:S01]  /*40a0*/  LDS R3, [UR26+0x200] ;  /* 0x0002001aff037984 */ /* 0x004e620008000800 */
[----:B------:R-:W-:Y:S02]  /*40b0*/  USHF.R.U32.HI UR5, URZ, 0x4, UR5 ;  /* 0x00000004ff057899 */ /* 0x000fe40008011605 */
[----:B------:R-:W-:-:S02]  /*40c0*/  USHF.R.S32.HI UR33, URZ, 0x1f, UR6 ;  /* 0x0000001fff217899 */ /* 0x000fc40008011406 */
[----:B------:R-:W-:Y:S02]  /*40d0*/  USHF.R.U32.HI UR4, URZ, 0x4, UR4 ;  /* 0x00000004ff047899 */ /* 0x000fe40008011604 */
[----:B------:R-:W-:Y:S02]  /*40e0*/  ULEA.HI UR33, UR33, UR6, URZ, 0x6 ;  /* 0x0000000621217291 */ /* 0x000fe4000f8f30ff */
[----:B------:R-:W-:Y:S02]  /*40f0*/  ULOP3.LUT UR5, UR5, 0x3fff, URZ, 0xc0, !UPT ;  /* 0x00003fff05057892 */ /* 0x000fe4000f8ec0ff */
[----:B------:R-:W-:Y:S02]  /*4100*/  USHF.R.S32.HI UR33, URZ, 0x6, UR33 ;  /* 0x00000006ff217899 */ /* 0x000fe40008011421 */
[----:B------:R-:W-:Y:S02]  /*4110*/  ULOP3.LUT UR30, UR4, 0x3fff, URZ, 0xc0, !UPT ;  /* 0x00003fff041e7892 */ /* 0x000fe4000f8ec0ff */
[----:B------:R-:W-:Y:S01]  /*4120*/  UISETP.LT.AND UP0, UPT, UR33, 0x1, UPT ;  /* 0x000000012100788c */ /* 0x000fe2000bf01270 */
[----:B------:R-:W-:Y:S01]  /*4130*/  UMOV UR40, 0x0 ;  /* 0x0000000000287882 */ /* 0x000fe20000000000 */
[----:B------:R-:W-:Y:S01]  /*4140*/  UMOV UR41, 0x8100490 ;  /* 0x0810049000297882 */ /* 0x000fe20000000000 */
[----:B------:R-:W-:-:S02]  /*4150*/  ULOP3.LUT UR29, UR5, 0x10000, URZ, 0xfc, !UPT ;  /* 0x00010000051d7892 */ /* 0x000fc4000f8efcff */
[----:B------:R-:W-:Y:S02]  /*4160*/  ULOP3.LUT UR30, UR30, 0x10000, URZ, 0xfc, !UPT ;  /* 0x000100001e1e7892 */ /* 0x000fe4000f8efcff */
[----:B------:R-:W-:Y:S01]  /*4170*/  USEL UR43, UR33, 0x1, !UP0 ;  /* 0x00000001212b7887 */ /* 0x000fe2000c000000 */
[----:B------:R-:W-:Y:S01]  /*4180*/  UMOV UR38, 0x0 ;  /* 0x0000000000267882 */ /* 0x000fe20000000000 */
[----:B------:R-:W-:Y:S01]  /*4190*/  UMOV UR39, 0x8100490 ;  /* 0x0810049000277882 */ /* 0x000fe20000000000 */
[----:B------:R-:W-:Y:S01]  /*41a0*/  UMOV UR36, 0x0 ;  /* 0x0000000000247882 */ /* 0x000fe20000000000 */
[----:B------:R-:W-:Y:S01]  /*41b0*/  UMOV UR37, 0x8100490 ;  /* 0x0810049000257882 */ /* 0x000fe20000000000 */
[----:B------:R-:W-:Y:S01]  /*41c0*/  UMOV UR34, 0x0 ;  /* 0x0000000000227882 */ /* 0x000fe20000000000 */
[----:B------:R-:W-:Y:S01]  /*41d0*/  UMOV UR35, 0x8100490 ;  /* 0x0810049000237882 */ /* 0x000fe20000000000 */
[----:B-1----:R-:W-:Y:S02]  /*41e0*/  R2UR UR44, R3 ;  /* 0x00000000032c72ca */ /* 0x002fe400000e0000 */
[----:B------:R-:W-:-:S13]  /*41f0*/  CS2R R2, SRZ ;  /* 0x0000000000027805 */ /* 0x000fda000001ff00 */
.L_x_88:
[C---:B------:R-:W-:Y:S02]  /*4200*/  LEA R0, R8.reuse, UR26, 0x3 ;  /* 0x0000001a08007c11 */ /* 0x040fe4000f8e18ff */
[----:B------:R-:W-:Y:S02]  /*4210*/  SHF.L.U32 R4, R3, 0x1f, RZ ;  /* 0x0000001f03047819 */ /* 0x000fe400000006ff */
[----:B------:R-:W-:Y:S02]  /*4220*/  LEA R5, R8, UR26, 0x4 ;  /* 0x0000001a08057c11 */ /* 0x000fe4000f8e20ff */
[----:B------:R-:W1:Y:S02]  /*4230*/  SYNCS.PHASECHK.TRANS64.TRYWAIT P0, [R0+URZ+0x150], R4 ;  /* 0x00015004000075a7 */ /* 0x000e6400080011ff */
[----:B-1-3--:R-:W-:Y:S05]  /*4240*/  @!P0 BRA `(.L_x_81) ;  /* 0x0000004c007c8947 */ /* 0x00afea0003800000 */
.L_x_191:
[----:B-1----:R-:W1:Y:S01]  /*4250*/  LDS.128 R4, [R5+0x1e0] ;  /* 0x0001e00005047984 */ /* 0x002e620000000c00 */
[----:B------:R-:W-:Y:S02]  /*4260*/  VIADD R0, R0, 0x160 ;  /* 0x0000016000007836 */ /* 0x000fe40000000000 */
[----:B------:R-:W-:Y:S01]  /*4270*/  VIADD R8, R8, 0x1 ;  /* 0x0000000108087836 */ /* 0x000fe20000000000 */
[----:B------:R-:W-:Y:S01]  /*4280*/  @!PT LDS RZ, [RZ] ;  /* 0x00000000fffff984 */ /* 0x000fe20000000800 */
[----:B------:R-:W-:Y:S01]  /*4290*/  @!PT LDS RZ, [RZ] ;  /* 0x00000000fffff984 */ /* 0x000fe20000000800 */
[----:B------:R-:W-:Y:S01]  /*42a0*/  @!PT LDS RZ, [RZ] ;  /* 0x00000000fffff984 */ /* 0x000fe20000000800 */
[----:B------:R-:W-:Y:S01]  /*42b0*/  @!PT LDS RZ, [RZ] ;  /* 0x00000000fffff984 */ /* 0x000fe20000000800 */
[----:B------:R2:W-:Y:S06]  /*42c0*/  MEMBAR.ALL.CTA ;  /* 0x0000000000007992 */ /* 0x0005ec0000008000 */
[----:B--2---:R-:W2:Y:S01]  /*42d0*/  FENCE.VIEW.ASYNC.S ;  /* 0x00000000000073c6 */ /* 0x004ea20000000000 */
[----:B------:R-:W-:-:S04]  /*42e0*/  PRMT R0, RZ, 0x654, R0 ;  /* 0x00000654ff007816 */ /* 0x000fc80000000000 */
[----:B--2---:R2:W-:Y:S01]  /*42f0*/  SYNCS.ARRIVE.TRANS64.RED.A1T0 RZ, [R0+URZ], RZ ;  /* 0x000000ff00ff79a7 */ /* 0x0045e200081004ff */
[----:B-1----:R-:W-:Y:S01]  /*4300*/  LOP3.LUT P1, RZ, R6, 0x1, RZ, 0xc0, !PT ;  /* 0x0000000106ff7812 */ /* 0x002fe2000782c0ff */
[----:B--2---:R-:W-:-:S12]  /*4310*/  BRA.U UP3, `(.L_x_82) ;  /* 0x0000000503087547 */ /* 0x004fd8000b800000 */
[----:B------:R-:W1:Y:S01]  /*4320*/  LDCU UR4, c[0x0][0x38c] ;  /* 0x00007180ff0477ac */ /* 0x000e620008000800 */
[----:B------:R-:W-:Y:S02]  /*4330*/  PLOP3.LUT P2, PT, PT, PT, PT, 0x80, 0x8 ;  /* 0x000000000008781c */ /* 0x000fe40003f4f070 */
[----:B------:R-:W-:Y:S01]  /*4340*/  SHF.L.U32 R4, R9, 0x1f, RZ ;  /* 0x0000001f09047819 */ /* 0x000fe200000006ff */
[----:B------:R-:W-:Y:S02]  /*4350*/  ULEA UR31, UR32, UR26, 0x3 ;  /* 0x0000001a201f7291 */ /* 0x000fe4000f8e18ff */
[----:B------:R-:W-:Y:S02]  /*4360*/  ULEA UR11, UR32, UR44, 0x5 ;  /* 0x0000002c200b7291 */ /* 0x000fe4000f8e28ff */
[----:B-1----:R-:W-:-:S06]  /*4370*/  UISETP.GE.AND UP0, UPT, UR4, 0x1, UPT ;  /* 0x000000010400788c */ /* 0x002fcc000bf06270 */
[----:B------:R-:W-:-:S05]  /*4380*/  PLOP3.LUT P0, PT, PT, PT, UP0, 0x80, 0x8 ;  /* 0x000000000008781c */ /* 0x000fca0003f0f008 */
[----:B------:R-:W-:-:S08]  /*4390*/  @UP0 ULEA UR4, UR23, UR26, 0x3 ;  /* 0x0000001a17040291 */ /* 0x000fd0000f8e18ff */
[----:B------:R-:W-:-:S04]  /*43a0*/  @P0 SHF.L.U32 R0, R2, 0x1f, RZ ;  /* 0x0000001f02000819 */ /* 0x000fc800000006ff */
[----:B------:R1:W2:Y:S01]  /*43b0*/  @P0 SYNCS.PHASECHK.TRANS64.TRYWAIT P2, [UR4], R0 ;  /* 0x00000000ff0005a7 */ /* 0x0002a20008041104 */
[----:B------:R-:W3:Y:S02]  /*43c0*/  SYNCS.PHASECHK.TRANS64.TRYWAIT P0, [UR31+0x190], R4 ;  /* 0x00019004ff0075a7 */ /* 0x000ee4000800111f */
[----:B-123--:R-:W-:Y:S05]  /*43d0*/  @!P0 BRA `(.L_x_83) ;  /* 0x0000004c002c8947 */ /* 0x00efea0003800000 */
.L_x_193:
[----:B------:R-:W-:Y:S01]  /*43e0*/  UMOV UR27, UR22 ;  /* 0x00000016001b7c82 */ /* 0x000fe20008000000 */
[----:B------:R-:W-:Y:S05]  /*43f0*/  BRA.U !UP0, `(.L_x_84) ;  /* 0x0000000108c07547 */ /* 0x000fea000b800000 */
[----:B------:R-:W-:Y:S02]  /*4400*/  UIADD3 UR27, UPT, UPT, UR43, UR22, URZ ;  /* 0x000000162b1b7290 */ /* 0x000fe4000fffe0ff */
[----:B------:R-:W-:Y:S01]  /*4410*/  UPLOP3.LUT UP2, UPT, UPT, UPT, UPT, 0x40, 0x4 ;  /* 0x000000000004789c */ /* 0x000fe20003f4e870 */
[----:B------:R-:W-:Y:S01]  /*4420*/  UMOV UR24, UR33 ;  /* 0x0000002100187c82 */ /* 0x000fe20008000000 */
[----:B------:R-:W-:-:S09]  /*4430*/  UMOV UR10, UR23 ;  /* 0x00000017000a7c82 */ /* 0x000fd20008000000 */
.L_x_87:
[----:B--2---:R-:W-:Y:S01]  /*4440*/  ULEA UR5, UR10, UR26, 0x3 ;  /* 0x0000001a0a057291 */ /* 0x004fe2000f8e18ff */
[----:B---3--:R-:W-:Y:S11]  /*4450*/  @P2 BRA `(.L_x_85) ;  /* 0x00000000000c2947 */ /* 0x008ff60003800000 */
[----:B-1----:R-:W-:Y:S04]  /*4460*/  SHF.L.U32 R4, R2, 0x1f, RZ ;  /* 0x0000001f02047819 */ /* 0x002fe800000006ff */
[----:B------:R-:W1:Y:S02]  /*4470*/  SYNCS.PHASECHK.TRANS64.TRYWAIT P0, [UR5], R4 ;  /* 0x00000004ff0075a7 */ /* 0x000e640008001105 */
[----:B-1----:R-:W-:Y:S05]  /*4480*/  @!P0 BRA `(.L_x_86) ;  /* 0x0000004c00188947 */ /* 0x002fea0003800000 */
.L_x_85:
[----:B------:R-:W-:Y:S01]  /*4490*/  UISETP.NE.AND UP0, UPT, UR24, 0x1, UPT ;  /* 0x000000011800788c */ /* 0x000fe2000bf05270 */
[----:B------:R-:W-:Y:S01]  /*44a0*/  PLOP3.LUT P2, PT, PT, PT, PT, 0x80, 0x8 ;  /* 0x000000000008781c */ /* 0x000fe20003f4f070 */
[----:B------:R-:W-:Y:S02]  /*44b0*/  UIADD3 UR4, UPT, UPT, UR10, 0x1, URZ ;  /* 0x000000010a047890 */ /* 0x000fe4000fffe0ff */
[----:B------:R-:W-:Y:S02]  /*44c0*/  UIADD3 UR25, UPT, UPT, UR5, 0x88, URZ ;  /* 0x0000008805197890 */ /* 0x000fe4000fffe0ff */
[----:B------:R-:W-:Y:S01]  /*44d0*/  UISETP.NE.AND UP1, UPT, UR4, 0x11, UPT ;  /* 0x000000110400788c */ /* 0x000fe2000bf25270 */
[----:B------:R-:W-:Y:S01]  /*44e0*/  PLOP3.LUT P0, PT, PT, PT, UP0, 0x80, 0x8 ;  /* 0x000000000008781c */ /* 0x000fe20003f0f008 */
[----:B------:R-:W-:Y:S02]  /*44f0*/  UIADD3 UR22, UPT, UPT, UR22, 0x1, URZ ;  /* 0x0000000116167890 */ /* 0x000fe4000fffe0ff */
[----:B------:R-:W-:Y:S02]  /*4500*/  USEL UR6, URZ, 0x1, UP1 ;  /* 0x00000001ff067887 */ /* 0x000fe40008800000 */
[----:B------:R-:W-:Y:S02]  /*4510*/  USEL UR23, UR4, URZ, UP1 ;  /* 0x000000ff04177287 */ /* 0x000fe40008800000 */
[----:B------:R-:W-:Y:S02]  /*4520*/  UIADD3 UR24, UPT, UPT, UR24, -0x1, URZ ;  /* 0xffffffff18187890 */ /* 0x000fe4000fffe0ff */
[----:B------:R-:W-:Y:S01]  /*4530*/  @UP0 ULEA UR4, UR23, UR26, 0x3 ;  /* 0x0000001a17040291 */ /* 0x000fe2000f8e18ff */
[----:B------:R-:W-:Y:S01]  /*4540*/  LOP3.LUT R2, R2, UR6, RZ, 0x3c, !PT ;  /* 0x0000000602027c12 */ /* 0x000fe2000f8e3cff */
[----:B------:R-:W-:Y:S02]  /*4550*/  ULEA UR6, UR10, UR30, 0x8 ;  /* 0x0000001e0a067291 */ /* 0x000fe4000f8e40ff */
[----:B------:R-:W-:Y:S01]  /*4560*/  UISETP.NE.AND UP0, UPT, UR22, UR27, UPT ;  /* 0x0000001b1600728c */ /* 0x000fe2000bf05270 */
[----:B-1----:R-:W-:Y:S01]  /*4570*/  @P0 SHF.L.U32 R0, R2, 0x1f, RZ ;  /* 0x0000001f02000819 */ /* 0x002fe200000006ff */
[----:B------:R-:W-:Y:S02]  /*4580*/  UIADD3 UR20, UPT, UPT, UR6, 0x2, URZ ;  /* 0x0000000206147890 */ /* 0x000fe4000fffe0ff */
[----:B------:R-:W-:Y:S01]  /*4590*/  UIADD3 UR16, UPT, UPT, UR6, 0x4, URZ ;  /* 0x0000000406107890 */ /* 0x000fe2000fffe0ff */
[----:B------:R2:W3:Y:S01]  /*45a0*/  @P0 SYNCS.PHASECHK.TRANS64.TRYWAIT P2, [UR4], R0 ;  /* 0x00000000ff0005a7 */ /* 0x0004e20008041104 */
[----:B------:R-:W-:Y:S02]  /*45b0*/  ULEA UR4, UR10, UR29, 0x9 ;  /* 0x0000001d0a047291 */ /* 0x000fe4000f8e48ff */
[----:B------:R-:W-:Y:S02]  /*45c0*/  UIADD3 UR12, UPT, UPT, UR6, 0x6, URZ ;  /* 0x00000006060c7890 */ /* 0x000fe4000fffe0ff */
[----:B------:R-:W-:Y:S02]  /*45d0*/  UIADD3 UR18, UPT, UPT, UR4, 0x2, URZ ;  /* 0x0000000204127890 */ /* 0x000fe4000fffe0ff */
[----:B------:R-:W-:Y:S02]  /*45e0*/  UIADD3 UR14, UPT, UPT, UR4, 0x4, URZ ;  /* 0x00000004040e7890 */ /* 0x000fe4000fffe0ff */
[----:B------:R-:W-:Y:S01]  /*45f0*/  UIADD3 UR8, UPT, UPT, UR4, 0x6, URZ ;  /* 0x0000000604087890 */ /* 0x000fe2000fffe0ff */
[----:B------:R-:W-:Y:S01]  /*4600*/  UMOV UR7, 0x40004040 ;  /* 0x4000404000077882 */ /* 0x000fe20000000000 */
[----:B------:R-:W-:Y:S01]  /*4610*/  UMOV UR5, 0x40004040 ;  /* 0x4000404000057882 */ /* 0x000fe20000000000 */
[----:B------:R-:W-:Y:S01]  /*4620*/  UMOV UR21, 0x40004040 ;  /* 0x4000404000157882 */ /* 0x000fe20000000000 */
[----:B------:R2:W-:Y:S01]  /*4630*/  UTCHMMA.2CTA gdesc[UR4], gdesc[UR6], tmem[UR11], tmem[UR40], idesc[UR41], UP2 ;  /* 0x00ff2806040075ea */ /* 0x0005e2000920000b */
[----:B------:R-:W-:Y:S01]  /*4640*/  UPLOP3.LUT UP2, UPT, UPT, UPT, UPT, 0x80, 0x8 ;  /* 0x000000000008789c */ /* 0x000fe20003f4f070 */
[----:B------:R-:W-:Y:S01]  /*4650*/  UMOV UR19, 0x40004040 ;  /* 0x4000404000137882 */ /* 0x000fe20000000000 */
[----:B------:R-:W-:Y:S01]  /*4660*/  UMOV UR17, 0x40004040 ;  /* 0x4000404000117882 */ /* 0x000fe20000000000 */
[----:B------:R2:W-:Y:S01]  /*4670*/  UTCHMMA.2CTA gdesc[UR18], gdesc[UR20], tmem[UR11], tmem[UR38], idesc[UR39], UPT ;  /* 0x00ff2614120075ea */ /* 0x0005e2000ba0000b */
[----:B------:R-:W-:Y:S01]  /*4680*/  UMOV UR15, 0x40004040 ;  /* 0x40004040000f7882 */ /* 0x000fe20000000000 */
[----:B------:R-:W-:Y:S01]  /*4690*/  UMOV UR13, 0x40004040 ;  /* 0x40004040000d7882 */ /* 0x000fe20000000000 */
[----:B------:R-:W-:Y:S01]  /*46a0*/  UMOV UR9, 0x40004040 ;  /* 0x4000404000097882 */ /* 0x000fe20000000000 */
[----:B------:R2:W-:Y:S01]  /*46b0*/  UTCHMMA.2CTA gdesc[UR14], gdesc[UR16], tmem[UR11], tmem[UR36], idesc[UR37], UPT ;  /* 0x00ff24100e0075ea */ /* 0x0005e2000ba0000b */
[----:B------:R2:W-:Y:S01]  /*46c0*/  UTCHMMA.2CTA gdesc[UR8], gdesc[UR12], tmem[UR11], tmem[UR34], idesc[UR35], UPT ;  /* 0x00ff220c080075ea */ /* 0x0005e2000ba0000b */
[----:B------:R2:W-:Y:S01]  /*46d0*/  UTCBAR.2CTA.MULTICAST [UR25], URZ, UR28 ;  /* 0x000000ff190073e9 */ /* 0x0005e2000820081c */
[----:B------:R-:W-:Y:S01]  /*46e0*/  UMOV UR10, UR23 ;  /* 0x00000017000a7c82 */ /* 0x000fe20008000000 */
[----:B------:R-:W-:Y:S05]  /*46f0*/  BRA.U UP0, `(.L_x_87) ;  /* 0xfffffffd00507547 */ /* 0x000fea000b83ffff */
.L_x_84:
[----:B--2---:R-:W-:Y:S01]  /*4700*/  UIADD3 UR4, UPT, UPT, UR31, 0x170, URZ ;  /* 0x000001701f047890 */ /* 0x004fe2000fffe0ff */
[----:B------:R-:W-:-:S08]  /*4710*/  UMOV UR22, UR27 ;  /* 0x0000001b00167c82 */ /* 0x000fd00008000000 */
[----:B------:R2:W-:Y:S01]  /*4720*/  UTCBAR.2CTA.MULTICAST [UR4], URZ, UR42 ;  /* 0x000000ff040073e9 */ /* 0x0005e2000820082a */
[----:B------:R-:W-:Y:S02]  /*4730*/  NOP ;  /* 0x0000000000007918 */ /* 0x000fe40000000000 */
.L_x_82:
[----:B--2---:R-:W-:Y:S01]  /*4740*/  UIADD3 UR4, UPT, UPT, UR32, 0x1, URZ ;  /* 0x0000000120047890 */ /* 0x004fe2000fffe0ff */
[----:B------:R-:W-:-:S03]  /*4750*/  ISETP.NE.AND P0, PT, R8, 0x2, PT ;  /* 0x000000020800780c */ /* 0x000fc60003f05270 */
[----:B------:R-:W-:Y:S01]  /*4760*/  UISETP.NE.AND UP0, UPT, UR4, 0x4, UPT ;  /* 0x000000040400788c */ /* 0x000fe2000bf05270 */
[----:B-1----:R-:W-:Y:S02]  /*4770*/  SEL R0, RZ, 0x1, P0 ;  /* 0x00000001ff007807 */ /* 0x002fe40000000000 */
[----:B------:R-:W-:Y:S01]  /*4780*/  SEL R8, R8, RZ, P0 ;  /* 0x000000ff08087207 */ /* 0x000fe20000000000 */
[----:B------:R-:W-:Y:S01]  /*4790*/  USEL UR5, URZ, 0x1, UP0 ;  /* 0x00000001ff057887 */ /* 0x000fe20008000000 */
[----:B------:R-:W-:Y:S01]  /*47a0*/  LOP3.LUT R3, R3, R0, RZ, 0x3c, !PT ;  /* 0x0000000003037212 */ /* 0x000fe200078e3cff */
[----:B------:R-:W-:-:S04]  /*47b0*/  USEL UR32, UR4, URZ, UP0 ;  /* 0x000000ff04207287 */ /* 0x000fc80008000000 */
[----:B------:R-:W-:Y:S01]  /*47c0*/  LOP3.LUT R9, R9, UR5, RZ, 0x3c, !PT ;  /* 0x0000000509097c12 */ /* 0x000fe2000f8e3cff */
[----:B------:R-:W-:Y:S07]  /*47d0*/  @P1 BRA `(.L_x_88) ;  /* 0xfffffff800881947 */ /* 0x000fee000383ffff */
[----:B------:R-:W1:Y:S01]  /*47e0*/  S2UR UR8, SR_CgaCtaId ;  /* 0x00000000000879c3 */ /* 0x000e620000008800 */
[----:B------:R-:W-:Y:S01]  /*47f0*/  ELECT P0, URZ, PT ;  /* 0x0000000000ff782f */ /* 0x000fe20003800000 */
[----:B------:R-:W-:Y:S01]  /*4800*/  HFMA2 R0, -RZ, RZ, 0, 5.9604644775390625e-08 ;  /* 0x00000001ff007431 */ /* 0x000fe200000001ff */
[----:B------:R-:W-:-:S05]  /*4810*/  UMOV UR4, 0x40 ;  /* 0x0000004000047882 */ /* 0x000fca0000000000 */
[----:B------:R-:W-:Y:S01]  /*4820*/  UVIRTCOUNT.DEALLOC.SMPOOL 0x80 ;  /* 0x000000800000784c */ /* 0x000fe20000000000 */
[----:B------:R-:W-:Y:S02]  /*4830*/  UISETP.NE.AND UP1, UPT, UR46, URZ, UPT ;  /* 0x000000ff2e00728c */ /* 0x000fe4000bf25270 */
[----:B-1----:R-:W-:-:S09]  /*4840*/  ULEA UR8, UR8, UR4, 0x18 ;  /* 0x0000000408087291 */ /* 0x002fd2000f8ec0ff */
[----:B------:R1:W-:Y:S01]  /*4850*/  @P0 STS.U8 [UR8+0x1c], R0 ;  /* 0x00001c00ff000988 */ /* 0x0003e20008000008 */
[----:B------:R-:W-:Y:S05]  /*4860*/  BRA.U UP1, `(.L_x_89) ;  /* 0x0000000101a07547 */ /* 0x000fea000b800000 */
[----:B------:R-:W-:Y:S01]  /*4870*/  UIADD3 UR7, UPT, UPT, UR26, 0x190, URZ ;  /* 0x000001901a077890 */ /* 0x000fe2000fffe0ff */
[----:B------:R-:W-:-:S03]  /*4880*/  SHF.L.U32 R2, R9, 0x1f, RZ ;  /* 0x0000001f09027819 */ /* 0x000fc600000006ff */
[----:B------:R-:W-:-:S09]  /*4890*/  ULEA UR4, UR32, UR7, 0x3 ;  /* 0x0000000720047291 */ /* 0x000fd2000f8e18ff */
[----:B------:R-:W2:Y:S02]  /*48a0*/  SYNCS.PHASECHK.TRANS64.TRYWAIT P0, [UR4], R2 ;  /* 0x00000002ff0075a7 */ /* 0x000ea40008001104 */
[----:B--2---:R-:W-:Y:S05]  /*48b0*/  @!P0 BRA `(.L_x_90) ;  /* 0x0000004800248947 */ /* 0x004fea0003800000 */
.L_x_196:
        /* <DEDUP_REMOVED lines=9> */
.L_x_198:
        /* <DEDUP_REMOVED lines=9> */
.L_x_200:
[----:B------:R-:W-:-:S04]  /*49e0*/  UIADD3 UR4, UPT, UPT, UR4, 0x1, URZ ;  /* 0x0000000104047890 */ /* 0x000fc8000fffe0ff */
[----:B------:R-:W-:-:S04]  /*49f0*/  UISETP.NE.AND UP0, UPT, UR4, 0x4, UPT ;  /* 0x000000040400788c */ /* 0x000fc8000bf05270 */
[----:B------:R-:W-:Y:S02]  /*4a00*/  USEL UR5, URZ, 0x1, UP0 ;  /* 0x00000001ff057887 */ /* 0x000fe40008000000 */
[----:B------:R-:W-:-:S04]  /*4a10*/  USEL UR4, UR4, URZ, UP0 ;  /* 0x000000ff04047287 */ /* 0x000fc80008000000 */
[----:B------:R-:W-:Y:S01]  /*4a20*/  ULEA UR4, UR4, UR7, 0x3 ;  /* 0x0000000704047291 */ /* 0x000fe2000f8e18ff */
[----:B------:R-:W-:-:S04]  /*4a30*/  LOP3.LUT R2, R2, UR5, RZ, 0x3c, !PT ;  /* 0x0000000502027c12 */ /* 0x000fc8000f8e3cff */
[----:B------:R-:W-:Y:S01]  /*4a40*/  SHF.L.U32 R2, R2, 0x1f, RZ ;  /* 0x0000001f02027819 */ /* 0x000fe200000006ff */
[----:B-1----:R-:W-:-:S04]  /*4a50*/  IMAD.U32 R0, RZ, RZ, UR4 ;  /* 0x00000004ff007e24 */ /* 0x002fc8000f8e00ff */
[----:B------:R1:W2:Y:S03]  /*4a60*/  SYNCS.PHASECHK.TRANS64.TRYWAIT P0, [R0+URZ], R2 ;  /* 0x00000002000075a7 */ /* 0x0002a600080011ff */
[----:B--2---:R-:W-:Y:S05]  /*4a70*/  @!P0 NANOSLEEP.SYNCS 0x989680 ;  /* 0x009896800000895d */ /* 0x004fea0003900000 */
[----:B------:R-:W2:Y:S02]  /*4a80*/  @!P0 SYNCS.PHASECHK.TRANS64 P0, [R0+URZ], R2 ;  /* 0x00000002000085a7 */ /* 0x000ea400080010ff */
[----:B--2---:R-:W-:Y:S05]  /*4a90*/  @P0 BRA `(.L_x_93) ;  /* 0x0000000000200947 */ /* 0x004fea0003800000 */
.L_x_94:
[----:B--2---:R2:W4:Y:S02]  /*4aa0*/  SYNCS.PHASECHK.TRANS64.TRYWAIT P0, [R0+URZ], R2 ;  /* 0x00000002000075a7 */ /* 0x00452400080011ff */
[----:B----4-:R-:W-:Y:S05]  /*4ab0*/  @!P0 NANOSLEEP.SYNCS 0x989680 ;  /* 0x009896800000895d */ /* 0x010fea0003900000 */
[----:B------:R-:W4:Y:S02]  /*4ac0*/  @!P0 SYNCS.PHASECHK.TRANS64 P0, [R0+URZ], R2 ;  /* 0x00000002000085a7 */ /* 0x000f2400080010ff */
[----:B----4-:R-:W-:Y:S05]  /*4ad0*/  @!P0 BRA `(.L_x_94) ;  /* 0xfffffffc00f08947 */ /* 0x010fea000383ffff */
[----:B------:R-:W-:Y:S05]  /*4ae0*/  BRA `(.L_x_93) ;  /* 0x00000000000c7947 */ /* 0x000fea0003800000 */
.L_x_89:
[----:B------:R-:W-:-:S04]  /*4af0*/  UIADD3 UR4, UPT, UPT, UR26, 0x1d0, URZ ;  /* 0x000001d01a047890 */ /* 0x000fc8000fffe0ff */
[----:B------:R-:W-:-:S09]  /*4b00*/  UPRMT UR4, UR45, 0x654, UR4 ;  /* 0x000006542d047896 */ /* 0x000fd20008000004 */
[----:B------:R-:W-:Y:S03]  /*4b10*/  SYNCS.ARRIVE.TRANS64.RED.A1T0 RZ, [UR4], RZ ;  /* 0x000000ffffff79a7 */ /* 0x000fe60008100404 */
.L_x_93:
[----:B-12---:R-:W-:Y:S01]  /*4b20*/  SHF.L.U32 R2, RZ, 0x1f, RZ ;  /* 0x0000001fff027819 */ /* 0x006fe200000006ff */
[----:B------:R-:W-:Y:S01]  /*4b30*/  UIADD3 UR4, UPT, UPT, UR26, 0x1d0, URZ ;  /* 0x000001d01a047890 */ /* 0x000fe2000fffe0ff */
[----:B------:R-:W-:Y:S02]  /*4b40*/  PLOP3.LUT P0, PT, PT, PT, UP1, 0x80, 0x8 ;  /* 0x000000000008781c */ /* 0x000fe40003f0f018 */
[----:B------:R-:W1:Y:S02]  /*4b50*/  SYNCS.PHASECHK.TRANS64.TRYWAIT P1, [UR26+0x1d0], R2 ;  /* 0x0001d002ff0075a7 */ /* 0x000e64000802111a */
[----:B-1----:R-:W-:Y:S09]  /*4b60*/  @!P1 BRA `(.L_x_95) ;  /* 0x0000004400c09947 */ /* 0x002ff20003800000 */
.L_x_202:
[----:B------:R-:W-:Y:S01]  /*4b70*/  @!UP1 UPRMT UR4, UR45, 0x654, UR4 ;  /* 0x000006542d049896 */ /* 0x000fe20008000004 */
[----:B------:R-:W-:Y:S01]  /*4b80*/  UMOV UR5, 0xffff ;  /* 0x0000ffff00057882 */ /* 0x000fe20000000000 */
[----:B------:R-:W-:-:S07]  /*4b90*/  UMOV UR6, 0x1 ;  /* 0x0000000100067882 */ /* 0x000fce0000000000 */
[----:B------:R-:W-:Y:S01]  /*4ba0*/  @!P0 SYNCS.ARRIVE.TRANS64.RED.A1T0 RZ, [UR4], RZ ;  /* 0x000000ffffff89a7 */ /* 0x000fe20008100404 */
[----:B------:R-:W-:Y:S01]  /*4bb0*/  NOP ;  /* 0x0000000000007918 */ /* 0x000fe20000000000 */
[----:B-1----:R-:W1:Y:S01]  /*4bc0*/  LDS R0, [UR8+0x14] ;  /* 0x00001408ff007984 */ /* 0x002e620008000800 */
[----:B------:R-:W-:-:S04]  /*4bd0*/  ULOP3.LUT UR4, UR44, 0xffff, URZ, 0xc0, !UPT ;  /* 0x0000ffff2c047892 */ /* 0x000fc8000f8ec0ff */
[----:B------:R-:W-:-:S04]  /*4be0*/  USHF.R.U32.HI UR4, URZ, 0x5, UR4 ;  /* 0x00000005ff047899 */ /* 0x000fc80008011604 */
[----:B------:R-:W-:Y:S02]  /*4bf0*/  USHF.L.U32 UR5, UR5, UR4, URZ ;  /* 0x0000000405057299 */ /* 0x000fe400080006ff */
[----:B------:R-:W-:-:S04]  /*4c00*/  USHF.L.U32 UR4, UR6, UR4, URZ ;  /* 0x0000000406047299 */ /* 0x000fc800080006ff */
[----:B-1----:R-:W-:-:S04]  /*4c10*/  LOP3.LUT R0, R0, UR5, RZ, 0xc0, !PT ;  /* 0x0000000500007c12 */ /* 0x002fc8000f8ec0ff */
[----:B------:R-:W-:-:S13]  /*4c20*/  ISETP.NE.AND P0, PT, R0, UR5, PT ;  /* 0x0000000500007c0c */ /* 0x000fda000bf05270 */
[----:B------:R-:W-:Y:S05]  /*4c30*/  @P0 BRA `(.L_x_96) ;  /* 0x0000000000580947 */ /* 0x000fea0003800000 */
[----:B------:R-:W1:Y:S02]  /*4c40*/  LDS R0, [UR8+0x18] ;  /* 0x00001808ff007984 */ /* 0x000e640008000800 */
[----:B-1----:R-:W-:-:S04]  /*4c50*/  LOP3.LUT R0, R0, UR4, RZ, 0xc0, !PT ;  /* 0x0000000400007c12 */ /* 0x002fc8000f8ec0ff */
[----:B------:R-:W-:-:S13]  /*4c60*/  ISETP.NE.AND P0, PT, R0, UR4, PT ;  /* 0x0000000400007c0c */ /* 0x000fda000bf05270 */
[----:B------:R-:W-:Y:S05]  /*4c70*/  @P0 BRA `(.L_x_97) ;  /* 0x00000000003c0947 */ /* 0x000fea0003800000 */
[----:B------:R-:W1:Y:S01]  /*4c80*/  S2R R2, SR_LANEID ;  /* 0x0000000000027919 */ /* 0x000e620000000000 */
[----:B------:R-:W-:-:S06]  /*4c90*/  ULOP3.LUT UR5, URZ, UR5, URZ, 0x33, !UPT ;  /* 0x00000005ff057292 */ /* 0x000fcc000f8e33ff */
[----:B------:R-:W-:-:S04]  /*4ca0*/  IMAD.U32 R0, RZ, RZ, UR5 ;  /* 0x00000005ff007e24 */ /* 0x000fc8000f8e00ff */
[----:B------:R2:W4:Y:S02]  /*4cb0*/  REDUX UR7, R0 ;  /* 0x00000000000773c4 */ /* 0x0005240000000000 */
[----:B------:R1:W-:Y:S01]  /*4cc0*/  UTCATOMSWS.AND URZ, UR5 ;  /* 0x0000000500ff79e3 */ /* 0x0003e20008000000 */
[----:B--2---:R-:W-:Y:S01]  /*4cd0*/  LOP3.LUT R0, RZ, UR4, RZ, 0x33, !PT ;  /* 0x00000004ff007c12 */ /* 0x004fe2000f8e33ff */
[----:B------:R-:W-:Y:S02]  /*4ce0*/  VOTEU.ANY UR4, UPT, PT ;  /* 0x0000000000047886 */ /* 0x000fe400038e0100 */
[----:B------:R-:W-:Y:S02]  /*4cf0*/  UFLO.U32 UR4, UR4 ;  /* 0x00000004000472bd */ /* 0x000fe400080e0000 */
[----:B------:R-:W2:Y:S04]  /*4d00*/  REDUX UR6, R0 ;  /* 0x00000000000673c4 */ /* 0x000ea80000000000 */
[----:B-1----:R-:W-:-:S02]  /*4d10*/  ISETP.EQ.U32.AND P0, PT, R2, UR4, PT ;  /* 0x0000000402007c0c */ /* 0x002fc4000bf02070 */
[----:B----4-:R-:W-:-:S11]  /*4d20*/  MOV R2, UR7 ;  /* 0x0000000700027c02 */ /* 0x010fd60008000f00 */
[----:B------:R1:W-:Y:S01]  /*4d30*/  @P0 ATOMS.AND RZ, [UR8+0x14], R2 ;  /* 0x00001402ffff098c */ /* 0x0003e2000a800008 */
[----:B--2---:R-:W-:-:S05]  /*4d40*/  IMAD.U32 R0, RZ, RZ, UR6 ;  /* 0x00000006ff007e24 */ /* 0x004fca000f8e00ff */
[----:B------:R1:W-:Y:S01]  /*4d50*/  @P0 ATOMS.AND RZ, [UR8+0x18], R0 ;  /* 0x00001800ffff098c */ /* 0x0003e2000a800008 */
[----:B------:R-:W-:Y:S05]  /*4d60*/  BRA `(.L_x_98) ;  /* 0x0000000000147947 */ /* 0x000fea0003800000 */
.L_x_97:
[----:B------:R-:W-:Y:S02]  /*4d70*/  MOV R2, 0x4d90 ;  /* 0x00004d9000027802 */ /* 0x000fe40000000f00 */
[----:B---3-5:R-:W-:Y:S05]  /*4d80*/  CALL.REL.NOINC `($__internal_0_$__cuda_sm10x_tcgen05_guardrail_trap_col_being_dealloced_not_returned_by_alloc) ;  /* 0x00000048002c7944 */ /* 0x028fea0003c00000 */
[----:B------:R-:W-:Y:S05]  /*4d90*/  BRA `(.L_x_98) ;  /* 0x0000000000087947 */ /* 0x000fea0003800000 */
.L_x_96:
[----:B------:R-:W-:Y:S02]  /*4da0*/  MOV R2, 0x4dc0 ;  /* 0x00004dc000027802 */ /* 0x000fe40000000f00 */
[----:B---3-5:R-:W-:Y:S05]  /*4db0*/  CALL.REL.NOINC `($__internal_2_$__cuda_sm10x_tcgen05_guardrail_trap_unallocated_columns_being_dealloced) ;  /* 0x0000004800387944 */ /* 0x028fea0003c00000 */
.L_x_98:
[----:B------:R-:W-:Y:S01]  /*4dc0*/  NOP ;  /* 0x0000000000007918 */ /* 0x000fe20000000000 */
[----:B------:R-:W-:Y:S05]  /*4dd0*/  EXIT ;  /* 0x000000000000794d */ /* 0x000fea0003800000 */
.L_x_69:
[----:B------:R-:W-:-:S09]  /*4de0*/  UISETP.NE.OR UP0, UPT, UR13, 0x3, !UP3 ;  /* 0x000000030d00788c */ /* 0x000fd2000df05670 */
[----:B------:R-:W-:Y:S05]  /*4df0*/  BRA.U UP0, `(.L_x_99) ;  /* 0x0000001100387547 */ /* 0x000fea000b800000 */
[----:B------:R-:W1:Y:S01]  /*4e00*/  S2UR UR6, SR_CgaCtaId ;  /* 0x00000000000679c3 */ /* 0x000e620000008800 */
[----:B------:R-:W2:Y:S01]  /*4e10*/  LDCU UR37, c[0x0][0x370] ;  /* 0x00006e00ff2577ac */ /* 0x000ea20008000800 */
[----:B------:R-:W-:Y:S02]  /*4e20*/  HFMA2 R13, -RZ, RZ, 0, 0 ;  /* 0x00000000ff0d7431 */ /* 0x000fe400000001ff */
[----:B------:R-:W-:Y:S01]  /*4e30*/  IMAD.MOV.U32 R15, RZ, RZ, 0x1 ;  /* 0x00000001ff0f7424 */ /* 0x000fe200078e00ff */
[----:B------:R-:W-:Y:S01]  /*4e40*/  MOV R7, 0x1000 ;  /* 0x0000100000077802 */ /* 0x000fe20000000f00 */
[----:B------:R-:W2:Y:S01]  /*4e50*/  LDCU.128 UR32, c[0x0][0xb10] ;  /* 0x00016200ff2077ac */ /* 0x000ea20008000c00 */
[----:B------:R-:W-:Y:S01]  /*4e60*/  IMAD.MOV.U32 R14, RZ, RZ, RZ ;  /* 0x000000ffff0e7224 */ /* 0x000fe200078e00ff */
[----:B------:R-:W3:Y:S01]  /*4e70*/  LDC.64 R16, c[0x0][0x348] ;  /* 0x0000d200ff107b82 */ /* 0x000ee20000000a00 */
[----:B------:R-:W4:Y:S01]  /*4e80*/  LDCU UR31, c[0x0][0x374] ;  /* 0x00006e80ff1f77ac */ /* 0x000f220008000800 */
[----:B------:R-:W4:Y:S06]  /*4e90*/  LDCU UR15, c[0x0][0xb0c] ;  /* 0x00016180ff0f77ac */ /* 0x000f2c0008000800 */
[----:B------:R-:W3:Y:S01]  /*4ea0*/  LDC.64 R2, c[0x0][0x888] ;  /* 0x00022200ff027b82 */ /* 0x000ee20000000a00 */
[----:B------:R-:W4:Y:S01]  /*4eb0*/  LDCU UR40, c[0x0][0xb20] ;  /* 0x00016400ff2877ac */ /* 0x000f220008000800 */
[----:B------:R-:W4:Y:S06]  /*4ec0*/  LDCU UR4, c[0x0][0xb30] ;  /* 0x00016600ff0477ac */ /* 0x000f2c0008000800 */
[----:B------:R-:W3:Y:S01]  /*4ed0*/  LDC.64 R4, c[0x0][0x890] ;  /* 0x00022400ff047b82 */ /* 0x000ee20000000a00 */
[----:B------:R-:W-:Y:S01]  /*4ee0*/  UMOV UR29, 0x400 ;  /* 0x00000400001d7882 */ /* 0x000fe20000000000 */
[----:B------:R-:W-:-:S02]  /*4ef0*/  UPLOP3.LUT UP3, UPT, UPT, UPT, UPT, 0x40, 0x4 ;  /* 0x000000000004789c */ /* 0x000fc40003f6e870 */
[----:B-1----:R-:W-:Y:S02]  /*4f00*/  ULEA UR29, UR6, UR29, 0x18 ;  /* 0x0000001d061d7291 */ /* 0x002fe4000f8ec0ff */
[----:B--2---:R-:W-:Y:S02]  /*4f10*/  UIMAD.WIDE.U32 UR6, UR37, UR32, URZ ;  /* 0x00000020250672a5 */ /* 0x004fe4000f8e00ff */
[----:B----4-:R-:W-:Y:S02]  /*4f20*/  UIMAD.WIDE.U32 UR8, UR31, UR35, URZ ;  /* 0x000000231f0872a5 */ /* 0x010fe4000f8e00ff */
[----:B------:R-:W-:Y:S02]  /*4f30*/  UISETP.GE.AND UP0, UPT, UR42, 0x1, UPT ;  /* 0x000000012a00788c */ /* 0x000fe4000bf06270 */
[----:B------:R-:W-:Y:S01]  /*4f40*/  UISETP.NE.AND UP4, UPT, UR42, 0x1, UPT ;  /* 0x000000012a00788c */ /* 0x000fe2000bf85270 */
[----:B------:R-:W-:Y:S02]  /*4f50*/  UMOV UR6, UR7 ;  /* 0x0000000700067c82 */ /* 0x000fe40008000000 */
[----:B------:R-:W-:Y:S01]  /*4f60*/  UMOV UR38, UR9 ;  /* 0x0000000900267c82 */ /* 0x000fe20008000000 */
[----:B------:R-:W1:Y:S01]  /*4f70*/  LDCU.64 UR22, c[0x0][0xb28] ;  /* 0x00016500ff1677ac */ /* 0x000e620008000a00 */
[----:B------:R-:W-:-:S02]  /*4f80*/  UISETP.NE.AND UP6, UPT, UR15, 0x1, UPT ;  /* 0x000000010f00788c */ /* 0x000fc4000bfc5270 */
[----:B------:R-:W-:Y:S02]  /*4f90*/  UISETP.NE.AND UP5, UPT, UR34, 0x1, UPT ;  /* 0x000000012200788c */ /* 0x000fe4000bfa5270 */
[----:B------:R-:W-:Y:S02]  /*4fa0*/  USHF.R.U32.HI UR39, URZ, UR33, UR6 ;  /* 0x00000021ff277299 */ /* 0x000fe40008011606 */
[----:B------:R-:W-:Y:S02]  /*4fb0*/  USHF.R.U32.HI UR38, URZ, UR40, UR38 ;  /* 0x00000028ff267299 */ /* 0x000fe40008011626 */
[----:B------:R-:W-:Y:S01]  /*4fc0*/  UISETP.NE.AND UP2, UPT, UR4, 0x1, UPT ;  /* 0x000000010400788c */ /* 0x000fe2000bf45270 */
[----:B------:R-:W-:-:S10]  /*4fd0*/  UMOV UR12, URZ ;  /* 0x000000ff000c7c82 */ /* 0x000fd40008000000 */
.L_x_108:
[C---:B------:R-:W-:Y:S02]  /*4fe0*/  LEA R12, R14.reuse, UR29, 0x3 ;  /* 0x0000001d0e0c7c11 */ /* 0x040fe4000f8e18ff */
[----:B------:R-:W-:Y:S02]  /*4ff0*/  SHF.L.U32 R0, R13, 0x1f, RZ ;  /* 0x0000001f0d007819 */ /* 0x000fe400000006ff */
[----:B------:R-:W-:Y:S02]  /*5000*/  LEA R8, R14, UR29, 0x4 ;  /* 0x0000001d0e087c11 */ /* 0x000fe4000f8e20ff */
[----:B------:R-:W2:Y:S02]  /*5010*/  SYNCS.PHASECHK.TRANS64.TRYWAIT P0, [R12+URZ+0x150], R0 ;  /* 0x000150000c0075a7 */ /* 0x000ea400080011ff */
[----:B--2-4-:R-:W-:Y:S05]  /*5020*/  @!P0 BRA `(.L_x_100) ;  /* 0x0000004000a88947 */ /* 0x014fea0003800000 */
.L_x_203:
[----:B------:R-:W4:Y:S01]  /*5030*/  LDS.128 R8, [R8+0x1e0] ;  /* 0x0001e00008087984 */ /* 0x000f220000000c00 */
[----:B------:R-:W-:Y:S01]  /*5040*/  UISETP.GE.AND UP0, UPT, UR42, 0x1, UPT ;  /* 0x000000012a00788c */ /* 0x000fe2000bf06270 */
[----:B------:R-:W-:Y:S01]  /*5050*/  @!PT LDS RZ, [RZ] ;  /* 0x00000000fffff984 */ /* 0x000fe20000000800 */
[----:B------:R-:W-:Y:S01]  /*5060*/  @!PT LDS RZ, [RZ] ;  /* 0x00000000fffff984 */ /* 0x000fe20000000800 */
[----:B------:R-:W-:Y:S01]  /*5070*/  @!PT LDS RZ, [RZ] ;  /* 0x00000000fffff984 */ /* 0x000fe20000000800 */
[----:B------:R-:W-:Y:S01]  /*5080*/  @!PT LDS RZ, [RZ] ;  /* 0x00000000fffff984 */ /* 0x000fe20000000800 */
[----:B------:R1:W-:Y:S06]  /*5090*/  MEMBAR.ALL.CTA ;  /* 0x0000000000007992 */ /* 0x0003ec0000008000 */
[----:B-1----:R-:W1:Y:S01]  /*50a0*/  FENCE.VIEW.ASYNC.S ;  /* 0x00000000000073c6 */ /* 0x002e620000000000 */
[----:B----4-:R-:W-:Y:S11]  /*50b0*/  LOP3.LUT P0, RZ, R10, 0x1, RZ, 0xc0, !PT ;  /* 0x000000010aff7812 */ /* 0x010ff6000780c0ff */
[----:B------:R-:W-:Y:S02]  /*50c0*/  @!UPT UIADD3 URZ, UPT, UPT, URZ, URZ, URZ ;  /* 0x000000fffffff290 */ /* 0x000fe4000fffe0ff */
[----:B-1----:R-:W-:Y:S01]  /*50d0*/  VOTEU.ANY UP1, P0 ;  /* 0x0000000000ff7886 */ /* 0x002fe20000020100 */
[----:B------:R-:W-:Y:S11]  /*50e0*/  PLOP3.LUT P0, PT, PT, PT, UP1, 0x80, 0x8 ;  /* 0x000000000008781c */ /* 0x000ff60003f0f018 */
[----:B------:R-:W-:Y:S02]  /*50f0*/  @!UPT UIADD3 URZ, UPT, UPT, URZ, URZ, URZ ;  /* 0x000000fffffff290 */ /* 0x000fe4000fffe0ff */
[----:B--2---:R-:W-:Y:S02]  /*5100*/  @P0 SHF.R.U32.HI R0, RZ, 0x10, R9 ;  /* 0x00000010ff000819 */ /* 0x004fe40000011609 */
[----:B------:R-:W-:Y:S02]  /*5110*/  @P0 MOV R6, R8 ;  /* 0x0000000800060202 */ /* 0x000fe40000000f00 */
[----:B------:R-:W-:Y:S01]  /*5120*/  @P0 R2UR UR4, R0 ;  /* 0x00000000000402ca */ /* 0x000fe200000e0000 */
[----:B------:R-:W-:Y:S01]  /*5130*/  VIADD R0, R12, 0x160 ;  /* 0x000001600c007836 */ /* 0x000fe20000000000 */
[----:B------:R-:W-:Y:S02]  /*5140*/  @P0 LOP3.LUT R8, R9, 0xffff, RZ, 0xc0, !PT ;  /* 0x0000ffff09080812 */ /* 0x000fe400078ec0ff */
[----:B------:R-:W-:Y:S02]  /*5150*/  @P0 R2UR UR6, R6 ;  /* 0x00000000060602ca */ /* 0x000fe400000e0000 */
[----:B------:R-:W-:Y:S02]  /*5160*/  PRMT R0, RZ, 0x654, R0 ;  /* 0x00000654ff007816 */ /* 0x000fe40000000000 */
[----:B------:R-:W-:Y:S02]  /*5170*/  @P0 R2UR UR5, R8 ;  /* 0x00000000080502ca */ /* 0x000fe400000e0000 */
[----:B------:R1:W-:Y:S03]  /*5180*/  SYNCS.ARRIVE.TRANS64.RED.A1T0 RZ, [R0+URZ], RZ ;  /* 0x000000ff00ff79a7 */ /* 0x0003e600081004ff */
[----:B------:R-:W-:Y:S04]  /*5190*/  @UP1 UMOV UR30, UR4 ;  /* 0x00000004001e1c82 */ /* 0x000fe80008000000 */
[----:B------:R-:W-:Y:S04]  /*51a0*/  @UP1 UMOV UR14, UR6 ;  /* 0x00000006000e1c82 */ /* 0x000fe80008000000 */
[----:B------:R-:W-:Y:S01]  /*51b0*/  @UP1 UMOV UR13, UR5 ;  /* 0x00000005000d1c82 */ /* 0x000fe20008000000 */
[----:B------:R-:W-:Y:S05]  /*51c0*/  BRA.U !UP0, `(.L_x_101) ;  /* 0x0000000108a47547 */ /* 0x000fea000b800000 */
[----:B------:R-:W-:Y:S02]  /*51d0*/  UIMAD.WIDE.U32 UR8, UR13, UR35, URZ ;  /* 0x000000230d0872a5 */ /* 0x000fe4000f8e00ff */
[----:B------:R-:W-:Y:S02]  /*51e0*/  UIMAD.WIDE.U32 UR10, UR14, UR32, URZ ;  /* 0x000000200e0a72a5 */ /* 0x000fe4000f8e00ff */
[----:B------:R-:W-:Y:S02]  /*51f0*/  USEL UR4, UR31, UR38, !UP5 ;  /* 0x000000261f047287 */ /* 0x000fe4000e800000 */
[----:B------:R-:W-:Y:S02]  /*5200*/  USEL UR7, UR37, UR39, !UP6 ;  /* 0x0000002725077287 */ /* 0x000fe4000f000000 */
[----:B------:R-:W-:Y:S02]  /*5210*/  UIMAD.WIDE.U32 UR16, UR4, UR22, URZ ;  /* 0x00000016041072a5 */ /* 0x000fe4000f8e00ff */
[----:B------:R-:W-:Y:S01]  /*5220*/  UIMAD.WIDE.U32 UR18, UR7, UR22, URZ ;  /* 0x00000016071272a5 */ /* 0x000fe2000f8e00ff */
[----:B------:R-:W-:Y:S02]  /*5230*/  UMOV UR5, UR9 ;  /* 0x0000000900057c82 */ /* 0x000fe40008000000 */
[----:B------:R-:W-:Y:S03]  /*5240*/  USHF.R.U32.HI UR6, URZ, UR40, UR5 ;  /* 0x00000028ff067299 */ /* 0x000fe60008011605 */
[----:B------:R-:W-:Y:S01]  /*5250*/  UMOV UR5, UR11 ;  /* 0x0000000b00057c82 */ /* 0x000fe20008000000 */
[----:B------:R-:W-:Y:S02]  /*5260*/  USEL UR6, UR13, UR6, !UP5 ;  /* 0x000000060d067287 */ /* 0x000fe4000e800000 */
[----:B------:R-:W-:Y:S02]  /*5270*/  USHF.R.U32.HI UR8, URZ, UR33, UR5 ;  /* 0x00000021ff087299 */ /* 0x000fe40008011605 */
[----:B------:R-:W-:Y:S01]  /*5280*/  UIMAD.WIDE.U32 UR10, UR6, UR22, URZ ;  /* 0x00000016060a72a5 */ /* 0x000fe2000f8e00ff */
[----:B------:R-:W-:Y:S02]  /*5290*/  UMOV UR5, UR17 ;  /* 0x0000001100057c82 */ /* 0x000fe40008000000 */
[----:B------:R-:W-:Y:S03]  /*52a0*/  @UP4 USHF.R.U32.HI UR4, URZ, UR23, UR5 ;  /* 0x00000017ff044299 */ /* 0x000fe60008011605 */
[----:B------:R-:W-:Y:S01]  /*52b0*/  UMOV UR5, UR19 ;  /* 0x0000001300057c82 */ /* 0x000fe20008000000 */
[----:B------:R-:W-:Y:S02]  /*52c0*/  UIMAD UR4, UR42, UR4, URZ ;  /* 0x000000042a0472a4 */ /* 0x000fe4000f8e02ff */
[----:B------:R-:W-:Y:S02]  /*52d0*/  @UP4 USHF.R.U32.HI UR7, URZ, UR23, UR5 ;  /* 0x00000017ff074299 */ /* 0x000fe40008011605 */
[----:B------:R-:W-:Y:S02]  /*52e0*/  USEL UR5, UR14, UR8, !UP6 ;  /* 0x000000080e057287 */ /* 0x000fe4000f000000 */
[----:B------:R-:W-:Y:S02]  /*52f0*/  UIMAD UR8, UR42, UR7, URZ ;  /* 0x000000072a0872a4 */ /* 0x000fe4000f8e02ff */
[----:B------:R-:W-:Y:S03]  /*5300*/  UISETP.GE.AND UP0, UPT, UR6, UR4, UPT ;  /* 0x000000040600728c */ /* 0x000fe6000bf06270 */
[----:B------:R-:W-:Y:S01]  /*5310*/  UMOV UR4, UR11 ;  /* 0x0000000b00047c82 */ /* 0x000fe20008000000 */
[----:B------:R-:W-:Y:S02]  /*5320*/  UISETP.GE.OR UP0, UPT, UR5, UR8, UP0 ;  /* 0x000000080500728c */ /* 0x000fe40008706670 */
[----:B------:R-:W-:Y:S02]  /*5330*/  USHF.R.U32.HI UR4, URZ, UR23, UR4 ;  /* 0x00000017ff047299 */ /* 0x000fe40008011604 */
[----:B------:R-:W-:Y:S02]  /*5340*/  UIMAD.WIDE.U32 UR8, UR5, UR22, URZ ;  /* 0x00000016050872a5 */ /* 0x000fe4000f8e00ff */
[----:B------:R-:W-:Y:S04]  /*5350*/  USEL UR10, UR6, UR4, !UP4 ;  /* 0x00000004060a7287 */ /* 0x000fe8000e000000 */
[----:B------:R-:W-:Y:S01]  /*5360*/  UIADD3 UR11, UPT, UPT, -UR10, URZ, URZ ;  /* 0x000000ff0a0b7290 */ /* 0x000fe2000fffe1ff */
[----:B------:R-:W-:Y:S02]  /*5370*/  @!UP0 UMOV UR4, UR9 ;  /* 0x0000000900048c82 */ /* 0x000fe40008000000 */
[----:B------:R-:W-:Y:S02]  /*5380*/  @!UP0 USHF.R.U32.HI UR4, URZ, UR23, UR4 ;  /* 0x00000017ff048299 */ /* 0x000fe40008011604 */
[----:B------:R-:W-:Y:S02]  /*5390*/  UIMAD UR8, UR42, UR11, UR6 ;  /* 0x0000000b2a0872a4 */ /* 0x000fe4000f8e0206 */
[----:B------:R-:W-:Y:S04]  /*53a0*/  @!UP0 USEL UR4, UR5, UR4, !UP4 ;  /* 0x0000000405048287 */ /* 0x000fe8000e000000 */
[----:B------:R-:W-:Y:S02]  /*53b0*/  @!UP0 UIMAD UR7, UR7, UR8, UR4 ;  /* 0x00000008070782a4 */ /* 0x000fe4000f8e0204 */
[----:B------:R-:W-:Y:S02]  /*53c0*/  @!UP0 UIADD3 UR9, UPT, UPT, UR10, -UR4, URZ ;  /* 0x800000040a098290 */ /* 0x000fe4000fffe0ff */
[----:B------:R-:W-:Y:S02]  /*53d0*/  UIADD3 UR8, UPT, UPT, -UR6, URZ, URZ ;  /* 0x000000ff06087290 */ /* 0x000fe4000fffe1ff */
[----:B------:R-:W-:Y:S02]  /*53e0*/  UIADD3 UR4, UPT, UPT, -UR5, URZ, URZ ;  /* 0x000000ff05047290 */ /* 0x000fe4000fffe1ff */
[----:B------:R-:W-:Y:S03]  /*53f0*/  @!UP0 UIMAD UR6, UR9, UR42, UR5 ;  /* 0x0000002a090682a4 */ /* 0x000fe6000f8e0205 */
[----:B------:R-:W-:Y:S01]  /*5400*/  @!UP0 UMOV UR5, UR7 ;  /* 0x0000000700058c82 */ /* 0x000fe20008000000 */
[----:B------:R-:W-:Y:S02]  /*5410*/  UIMAD UR7, UR15, UR4, UR14 ;  /* 0x000000040f0772a4 */ /* 0x000fe4000f8e020e */
[----:B------:R-:W-:Y:S02]  /*5420*/  UIMAD UR4, UR34, UR8, UR13 ;  /* 0x00000008220472a4 */ /* 0x000fe4000f8e020d */
[----:B------:R-:W-:Y:S02]  /*5430*/  UIMAD UR14, UR5, UR15, UR7 ;  /* 0x0000000f050e72a4 */ /* 0x000fe4000f8e0207 */
[----:B------:R-:W-:Y:S11]  /*5440*/  UIMAD UR13, UR6, UR34, UR4 ;  /* 0x00000022060d72a4 */ /* 0x000ff6000f8e0204 */
[----:B------:R-:W-:Y:S01]  /*5450*/  @!UPT UIADD3 URZ, UPT, UPT, URZ, URZ, URZ ;  /* 0x000000fffffff290 */ /* 0x000fe2000fffe0ff */
.L_x_101:
[----:B------:R-:W2:Y:S01]  /*5460*/  @!UP2 LDCU.128 UR8, c[0x0][0xb10] ;  /* 0x00016200ff08a7ac */ /* 0x000ea20008000c00 */
[C---:B---3--:R-:W-:Y:S02]  /*5470*/  ISETP.NE.U32.AND P1, PT, R4.reuse, RZ, PT ;  /* 0x000000ff0400720c */ /* 0x048fe40003f25070 */
[----:B------:R-:W-:Y:S02]  /*5480*/  ISETP.NE.U32.AND P0, PT, R4, RZ, PT ;  /* 0x000000ff0400720c */ /* 0x000fe40003f05070 */
[C---:B------:R-:W-:Y:S02]  /*5490*/  ISETP.NE.AND.EX P1, PT, R5.reuse, RZ, PT, P1 ;  /* 0x000000ff0500720c */ /* 0x040fe40003f25310 */
[----:B------:R-:W-:Y:S01]  /*54a0*/  ISETP.NE.AND.EX P0, PT, R5, RZ, PT, P0 ;  /* 0x000000ff0500720c */ /* 0x000fe20003f05300 */
[----:B------:R-:W3:Y:S01]  /*54b0*/  @!UP2 LDCU UR5, c[0x0][0xb0c] ;  /* 0x00016180ff05a7ac */ /* 0x000ee20008000800 */
[----:B------:R-:W-:Y:S02]  /*54c0*/  USHF.L.U32 UR26, UR25, 0x6, URZ ;  /* 0x00000006191a7899 */ /* 0x000fe400080006ff */
[----:B------:R-:W-:Y:S02]  /*54d0*/  USHF.L.U32 UR27, UR20, 0x6, URZ ;  /* 0x00000006141b7899 */ /* 0x000fe400080006ff */
[----:B--2---:R-:W-:Y:S07]  /*54e0*/  UIMAD.WIDE.U32 UR6, UR14, UR8, URZ ;  /* 0x000000080e0672a5 */ /* 0x004fee000f8e00ff */
[----:B------:R-:W-:Y:S01]  /*54f0*/  @!UP2 UMOV UR4, UR7 ;  /* 0x000000070004ac82 */ /* 0x000fe20008000000 */
[----:B---3--:R-:W-:Y:S02]  /*5500*/  @!UP2 UISETP.NE.AND UP0, UPT, UR5, 0x1, UPT ;  /* 0x000000010500a88c */ /* 0x008fe4000bf05270 */
[----:B------:R-:W-:Y:S02]  /*5510*/  @!UP2 USHF.R.U32.HI UR4, URZ, UR9, UR4 ;  /* 0x00000009ff04a299 */ /* 0x000fe40008011604 */
[----:B------:R-:W-:Y:S02]  /*5520*/  UIMAD.WIDE.U32 UR6, UR13, UR11, URZ ;  /* 0x0000000b0d0672a5 */ /* 0x000fe4000f8e00ff */
[----:B------:R-:W-:Y:S02]  /*5530*/  @!UP2 USEL UR8, UR14, UR4, !UP0 ;  /* 0x000000040e08a287 */ /* 0x000fe4000c000000 */
[----:B------:R-:W-:Y:S03]  /*5540*/  @!UP2 UISETP.NE.AND UP0, UPT, UR10, 0x1, UPT ;  /* 0x000000010a00a88c */ /* 0x000fe6000bf05270 */
[----:B------:R-:W-:Y:S02]  /*5550*/  @!UP2 UMOV UR6, UR7 ;  /* 0x000000070006ac82 */ /* 0x000fe40008000000 */
[----:B------:R-:W2:Y:S02]  /*5560*/  @!UP2 LDCU UR4, c[0x0][0xb20] ;  /* 0x00016400ff04a7ac */ /* 0x000ea40008000800 */
[----:B--2---:R-:W-:Y:S04]  /*5570*/  @!UP2 USHF.R.U32.HI UR6, URZ, UR4, UR6 ;  /* 0x00000004ff06a299 */ /* 0x004fe80008011606 */
[----:B------:R-:W-:Y:S04]  /*5580*/  @!UP2 USEL UR6, UR13, UR6, !UP0 ;  /* 0x000000060d06a287 */ /* 0x000fe8000c000000 */
[----:B------:R-:W-:Y:S02]  /*5590*/  @!UP2 UIADD3 UR4, UPT, UPT, -UR8, UR6, URZ ;  /* 0x000000060804a290 */ /* 0x000fe4000fffe1ff */
[----:B------:R-:W-:Y:S02]  /*55a0*/  @!UP2 UIADD3 UR6, UPT, UPT, UR8, -UR6, URZ ;  /* 0x800000060806a290 */ /* 0x000fe4000fffe0ff */
[----:B------:R-:W-:Y:S02]  /*55b0*/  @!UP2 UIMAD UR14, UR4, UR5, UR14 ;  /* 0x00000005040ea2a4 */ /* 0x000fe4000f8e020e */
[----:B------:R-:W-:Y:S01]  /*55c0*/  @!UP2 UIMAD UR13, UR6, UR10, UR13 ;  /* 0x0000000a060da2a4 */ /* 0x000fe2000f8e020d */
[----:B------:R-:W-:Y:S11]  /*55d0*/  BRA.U UP3, `(.L_x_102) ;  /* 0x0000000103107547 */ /* 0x000ff6000b800000 */
[----:B------:R-:W-:Y:S04]  /*55e0*/  MOV R6, UR43 ;  /* 0x0000002b00067c02 */ /* 0x000fe80008000f00 */
[----:B------:R-:W-:Y:S04]  /*55f0*/  SHF.L.U32 R6, R6, 0x1f, RZ ;  /* 0x0000001f06067819 */ /* 0x000fe800000006ff */
[----:B------:R-:W2:Y:S02]  /*5600*/  SYNCS.PHASECHK.TRANS64.TRYWAIT P2, [UR29+0x148], R6 ;  /* 0x00014806ff0075a7 */ /* 0x000ea4000804111d */
[----:B--2---:R-:W-:Y:S05]  /*5610*/  @!P2 BRA `(.L_x_103) ;  /* 0x0000003c0040a947 */ /* 0x004fea0003800000 */
.L_x_102:
[----:B------:R-:W-:Y:S05]  /*5620*/  @!P1 BRA `(.L_x_104) ;  /* 0x0000000000309947 */ /* 0x000fea0003800000 */
[----:B------:R-:W-:Y:S01]  /*5630*/  ISETP.NE.U32.AND P1, PT, R2, RZ, PT ;  /* 0x000000ff0200720c */ /* 0x000fe20003f25070 */
[----:B------:R-:W2:Y:S01]  /*5640*/  LDCU.64 UR4, c[0x0][0x358] ;  /* 0x00006b00ff0477ac */ /* 0x000ea20008000a00 */
[----:B------:R-:W-:Y:S02]  /*5650*/  IMAD.MOV.U32 R46, RZ, RZ, 0x1 ;  /* 0x00000001ff2e7424 */ /* 0x000fe400078e00ff */
[----:B------:R-:W-:Y:S11]  /*5660*/  ISETP.NE.AND.EX P1, PT, R3, RZ, PT, P1 ;  /* 0x000000ff0300720c */ /* 0x000ff60003f25310 */
[----:B------:R-:W-:Y:S02]  /*5670*/  @!UPT UIADD3 URZ, UPT, UPT, URZ, URZ, URZ ;  /* 0x000000fffffff290 */ /* 0x000fe4000fffe0ff */
[----:B------:R-:W3:Y:S01]  /*5680*/  @P1 LDC.64 R8, c[0x0][0x888] ;  /* 0x00022200ff081b82 */ /* 0x000ee20000000a00 */
[----:B-1----:R-:W-:Y:S04]  /*5690*/  @P1 IMAD R0, R4, UR36, RZ ;  /* 0x0000002404001c24 */ /* 0x002fe8000f8e02ff */
[----:B---3--:R-:W-:Y:S04]  /*56a0*/  @P1 IMAD.WIDE R8, R0, 0x4, R8 ;  /* 0x0000000400081825 */ /* 0x008fe800078e0208 */
[----:B------:R-:W-:Y:S01]  /*56b0*/  HFMA2 R0, -RZ, RZ, 0, 5.9604644775390625e-08 ;  /* 0x00000001ff007431 */ /* 0x000fe200000001ff */
[----:B--2--5:R2:W5:Y:S04]  /*56c0*/  @P1 LDG.E R26, desc[UR4][R8.64] ;  /* 0x00000004081a1981 */ /* 0x024568000c1e1900 */
[----:B------:R-:W-:Y:S01]  /*56d0*/  @!P1 PRMT R46, R0, 0x7610, R46 ;  /* 0x00007610002e9816 */ /* 0x000fe2000000002e */
[----:B--2---:R-:W3:Y:S06]  /*56e0*/  @!P1 LDC R26, c[0x0][0x880] ;  /* 0x00022000ff1a9b82 */ /* 0x004eec0000000800 */
.L_x_104:
[----:B---3-5:R-:W-:Y:S01]  /*56f0*/  @!P0 FSETP.EQ.AND P1, PT, R26, RZ, PT ;  /* 0x000000ff1a00820b */ /* 0x028fe20003f22000 */
[----:B------:R-:W-:Y:S01]  /*5700*/  @!UPT UIADD3 URZ, UPT, UPT, URZ, URZ, URZ ;  /* 0x000000fffffff290 */ /* 0x000fe2000fffe0ff */
[----:B------:R-:W-:Y:S11]  /*5710*/  @!P0 BRA `(.L_x_105) ;  /* 0x0000000000188947 */ /* 0x000ff60003800000 */
[----:B------:R-:W-:Y:S02]  /*5720*/  LOP3.LUT P0, RZ, R46, 0xff, RZ, 0xc0, !PT ;  /* 0x000000ff2eff7812 */ /* 0x000fe4000780c0ff */
[----:B------:R-:W-:Y:S04]  /*5730*/  ISETP.NE.U32.AND P1, PT, R2, RZ, PT ;  /* 0x000000ff0200720c */ /* 0x000fe80003f25070 */
[----:B------:R-:W-:Y:S04]  /*5740*/  ISETP.NE.AND.EX P1, PT, R3, RZ, PT, P1 ;  /* 0x000000ff0300720c */ /* 0x000fe80003f25310 */
[----:B------:R-:W-:Y:S03]  /*5750*/  PLOP3.LUT P1, PT, P1, PT, PT, 0x8, 0x80 ;  /* 0x000000000080781c */ /* 0x000fe60000f2e170 */
[----:B------:R-:W-:Y:S11]  /*5760*/  @P0 FSETP.EQ.AND P1, PT, R26, RZ, PT ;  /* 0x000000ff1a00020b */ /* 0x000ff60003f22000 */
[----:B------:R-:W-:Y:S02]  /*5770*/  @!UPT UIADD3 URZ, UPT, UPT, URZ, URZ, URZ ;  /* 0x000000fffffff290 */ /* 0x000fe4000fffe0ff */
.L_x_105:
[----:B------:R-:W-:Y:S01]  /*5780*/  ULEA UR4, UR12, UR29, 0x3 ;  /* 0x0000001d0c047291 */ /* 0x000fe2000f8e18ff */
[----:B------:R-:W-:Y:S02]  /*5790*/  SHF.L.U32 R9, R15, 0x1f, RZ ;  /* 0x0000001f0f097819 */ /* 0x000fe400000006ff */
[----:B------:R-:W-:Y:S04]  /*57a0*/  ELECT P0, URZ, PT ;  /* 0x0000000000ff782f */ /* 0x000fe80003800000 */
[----:B------:R-:W-:Y:S02]  /*57b0*/  PLOP3.LUT P1, PT, P1, P0, PT, 0xf2, 0x2f ;  /* 0x00000000002f781c */ /* 0x000fe40000f21e72 */
[----:B------:R-:W2:Y:S11]  /*57c0*/  SYNCS.PHASECHK.TRANS64.TRYWAIT P2, [UR4+0x128], R9 ;  /* 0x00012809ff0075a7 */ /* 0x000eb60008041104 */
[----:B------:R-:W-:Y:S05]  /*57d0*/  @!P1 IADD3 R8, P0, PT, R16, 0x580, RZ ;  /* 0x0000058010089810 */ /* 0x000fea0007f1e0ff */
[----:B-1----:R-:W-:Y:S01]  /*57e0*/  @!P1 IMAD.X R6, RZ, RZ, R17, P0 ;  /* 0x000000ffff069224 */ /* 0x002fe200000e0611 */
[----:B--2---:R-:W-:Y:S07]  /*57f0*/  @!P2 BRA `(.L_x_106) ;  /* 0x0000003800e0a947 */ /* 0x004fee0003800000 */
.L_x_206:
[----:B------:R-:W2:Y:S01]  /*5800*/  S2UR UR11, SR_CgaCtaId ;  /* 0x00000000000b79c3 */ /* 0x000ea20000008800 */
[----:B------:R-:W-:Y:S01]  /*5810*/  @!P1 R2UR UR6, R6 ;  /* 0x00000000060692ca */ /* 0x000fe200000e0000 */
[----:B------:R-:W-:Y:S01]  /*5820*/  UIADD3 UR5, UPT, UPT, UR12, 0x1, URZ ;  /* 0x000000010c057890 */ /* 0x000fe2000fffe0ff */
[----:B------:R-:W-:Y:S01]  /*5830*/  @!P1 R2UR UR7, R8 ;  /* 0x00000000080792ca */ /* 0x000fe200000e0000 */
[----:B------:R-:W-:Y:S01]  /*5840*/  UIADD3 UR25, UPT, UPT, UR4, 0x110, URZ ;  /* 0x0000011004197890 */ /* 0x000fe2000fffe0ff */
[----:B-1----:R-:W-:Y:S01]  /*5850*/  @!P1 IMAD.MOV.U32 R0, RZ, RZ, 0x1000 ;  /* 0x00001000ff009424 */ /* 0x002fe200078e00ff */
[----:B------:R-:W-:Y:S01]  /*5860*/  UISETP.NE.AND UP0, UPT, UR5, 0x3, UPT ;  /* 0x000000030500788c */ /* 0x000fe2000bf05270 */
[----:B------:R-:W-:Y:S01]  /*5870*/  VIADD R14, R14, 0x1 ;  /* 0x000000010e0e7836 */ /* 0x000fe20000000000 */
[----:B------:R-:W-:Y:S01]  /*5880*/  UMOV UR18, 0x0 ;  /* 0x0000000000127882 */ /* 0x000fe20000000000 */
[----:B------:R-:W-:Y:S01]  /*5890*/  UMOV UR19, 0x10000000 ;  /* 0x1000000000137882 */ /* 0x000fe20000000000 */
[----:B------:R-:W-:Y:S02]  /*58a0*/  USEL UR21, UR5, URZ, UP0 ;  /* 0x000000ff05157287 */ /* 0x000fe40008000000 */
[----:B------:R-:W-:Y:S02]  /*58b0*/  USEL UR9, URZ, 0x1, UP0 ;  /* 0x00000001ff097887 */ /* 0x000fe40008000000 */
[----:B------:R-:W-:Y:S01]  /*58c0*/  VOTEU.ALL UP0, P1 ;  /* 0x0000000000ff7886 */ /* 0x000fe20000800000 */
[----:B------:R-:W-:Y:S01]  /*58d0*/  IMAD.U32 R9, RZ, RZ, UR6 ;  /* 0x00000006ff097e24 */ /* 0x000fe2000f8e00ff */
[----:B------:R-:W-:Y:S01]  /*58e0*/  UMOV UR28, UR36 ;  /* 0x00000024001c7c82 */ /* 0x000fe20008000000 */
[----:B------:R-:W-:Y:S01]  /*58f0*/  IMAD.U32 R8, RZ, RZ, UR7 ;  /* 0x00000007ff087e24 */ /* 0x000fe2000f8e00ff */
[----:B------:R-:W-:Y:S01]  /*5900*/  LOP3.LUT R15, R15, UR9, RZ, 0x3c, !PT ;  /* 0x000000090f0f7c12 */ /* 0x000fe2000f8e3cff */
[----:B------:R-:W-:Y:S01]  /*5910*/  @!UP0 ULEA UR5, UR12, UR29, 0xc ;  /* 0x0000001d0c058291 */ /* 0x000fe2000f8e60ff */
[----:B------:R-:W-:Y:S01]  /*5920*/  @!P1 R2UR UR7, R9 ;  /* 0x00000000090792ca */ /* 0x000fe200000e0000 */
[----:B------:R-:W-:Y:S01]  /*5930*/  @!UP0 UIADD3 UR10, UPT, UPT, UR26, 0x20, URZ ;  /* 0x000000201a0a8890 */ /* 0x000fe2000fffe0ff */
[----:B------:R-:W-:Y:S01]  /*5940*/  @!P1 R2UR UR6, R8 ;  /* 0x00000000080692ca */ /* 0x000fe200000e0000 */
[----:B------:R-:W-:Y:S01]  /*5950*/  @!UP0 UIADD3 UR24, UPT, UPT, UR5, 0x300, URZ ;  /* 0x0000030005188890 */ /* 0x000fe2000fffe0ff */
[----:B------:R-:W-:Y:S01]  /*5960*/  SHF.L.U32 R6, R15, 0x1f, RZ ;  /* 0x0000001f0f067819 */ /* 0x000fe200000006ff */
[----:B------:R-:W-:Y:S01]  /*5970*/  @!UP0 UIADD3 UR8, UPT, UPT, UR5, 0xb00, URZ ;  /* 0x00000b0005088890 */ /* 0x000fe2000fffe0ff */
[----:B------:R-:W-:Y:S01]  /*5980*/  VOTEU.ALL UP0, P1 ;  /* 0x0000000000ff7886 */ /* 0x000fe20000800000 */
[----:B--2---:R-:W-:Y:S01]  /*5990*/  UPRMT UR16, UR11, 0x654, UR25 ;  /* 0x000006540b107896 */ /* 0x004fe20008000019 */
[----:B------:R-:W-:Y:S02]  /*59a0*/  UMOV UR12, UR36 ;  /* 0x00000024000c7c82 */ /* 0x000fe40008000000 */
[----:B------:R-:W-:Y:S01]  /*59b0*/  UMOV UR11, UR27 ;  /* 0x0000001b000b7c82 */ /* 0x000fe20008000000 */
[----:B------:R-:W-:Y:S01]  /*59c0*/  UMOV UR9, UR25 ;  /* 0x0000001900097c82 */ /* 0x000fe20008000000 */
[----:B------:R-:W-:Y:S03]  /*59d0*/  ULEA UR5, UR21, UR29, 0x3 ;  /* 0x0000001d15057291 */ /* 0x000fe6000f8e18ff */
[----:B------:R1:W-:Y:S01]  /*59e0*/  @!UP0 UTMALDG.3D [UR24], [UR6], desc[UR18] ;  /* 0x00001218060085b4 */ /* 0x0003e20008011000 */
[----:B------:R-:W-:Y:S05]  /*59f0*/  VOTEU.ALL UP0, P1 ;  /* 0x0000000000ff7886 */ /* 0x000fea0000800000 */
[----:B------:R1:W-:Y:S01]  /*5a00*/  @!UP0 UTMALDG.3D [UR8], [UR6], desc[UR18] ;  /* 0x00001208060085b4 */ /* 0x0003e20008011000 */
[----:B------:R1:W-:Y:S01]  /*5a10*/  @!P1 SYNCS.ARRIVE.TRANS64.RED.A0TR RZ, [UR4+0x110], R0 ;  /* 0x00011000ffff99a7 */ /* 0x0003e20008300404 */
[----:B------:R-:W-:Y:S01]  /*5a20*/  SYNCS.ARRIVE.TRANS64.RED.A1T0 RZ, [UR16], RZ ;  /* 0x000000ffffff79a7 */ /* 0x000fe20008100410 */
[----:B------:R-:W2:Y:S02]  /*5a30*/  SYNCS.PHASECHK.TRANS64.TRYWAIT P0, [UR5+0x128], R6 ;  /* 0x00012806ff0075a7 */ /* 0x000ea40008001105 */
[----:B-12---:R-:W-:Y:S05]  /*5a40*/  @!P0 BRA `(.L_x_107) ;  /* 0x0000003800648947 */ /* 0x006fea0003800000 */
.L_x_208:
[----:B------:R-:W-:Y:S01]  /*5a50*/  UIADD3 UR17, UPT, UPT, UR5, 0x110, URZ ;  /* 0x0000011005117890 */ /* 0x000fe2000fffe0ff */
[----:B-1----:R-:W-:Y:S01]  /*5a60*/  @!P1 IADD3 R6, P0, PT, R16, 0x580, RZ ;  /* 0x0000058010069810 */ /* 0x002fe20007f1e0ff */
[----:B------:R-:W-:Y:S01]  /*5a70*/  UPLOP3.LUT UP3, UPT, UPT, UPT, UPT, 0x80, 0x8 ;  /* 0x000000000008789c */ /* 0x000fe20003f6f070 */
[----:B------:R-:W1:Y:S01]  /*5a80*/  S2UR UR9, SR_CgaCtaId ;  /* 0x00000000000979c3 */ /* 0x000e620000008800 */
[----:B------:R-:W-:Y:S01]  /*5a90*/  UMOV UR24, 0x0 ;  /* 0x0000000000187882 */ /* 0x000fe20000000000 */
[----:B------:R-:W-:Y:S01]  /*5aa0*/  @!P1 R2UR UR6, R6 ;  /* 0x00000000060692ca */ /* 0x000fe200000e0000 */
[----:B------:R-:W-:Y:S01]  /*5ab0*/  @!P1 IMAD.X R0, RZ, RZ, R17, P0 ;  /* 0x000000ffff009224 */ /* 0x000fe200000e0611 */
[----:B------:R-:W-:Y:S01]  /*5ac0*/  UMOV UR25, 0x10000000 ;  /* 0x1000000000197882 */ /* 0x000fe20000000000 */
[----:B------:R-:W-:Y:S01]  /*5ad0*/  UMOV UR19, UR27 ;  /* 0x0000001b00137c82 */ /* 0x000fe20008000000 */
[----:B------:R-:W-:Y:S01]  /*5ae0*/  UMOV UR20, UR36 ;  /* 0x0000002400147c82 */ /* 0x000fe20008000000 */
[----:B------:R-:W-:Y:S01]  /*5af0*/  UMOV UR11, UR27 ;  /* 0x0000001b000b7c82 */ /* 0x000fe20008000000 */
[----:B------:R-:W-:Y:S01]  /*5b00*/  @!P1 R2UR UR4, R0 ;  /* 0x00000000000492ca */ /* 0x000fe200000e0000 */
[----:B------:R-:W-:Y:S01]  /*5b10*/  UMOV UR12, UR36 ;  /* 0x00000024000c7c82 */ /* 0x000fe20008000000 */
[----:B------:R-:W-:Y:S01]  /*5b20*/  VOTEU.ALL UP0, P1 ;  /* 0x0000000000ff7886 */ /* 0x000fe20000800000 */
[----:B------:R-:W-:Y:S01]  /*5b30*/  R2UR UR41, R50 ;  /* 0x00000000322972ca */ /* 0x000fe200000e0000 */
[----:B------:R-:W-:Y:S01]  /*5b40*/  UMOV UR36, UR30 ;  /* 0x0000001e00247c82 */ /* 0x000fe20008000000 */
[----:B------:R-:W-:Y:S02]  /*5b50*/  R2UR UR28, R51 ;  /* 0x00000000331c72ca */ /* 0x000fe400000e0000 */
[----:B------:R-:W-:Y:S01]  /*5b60*/  @!UP0 UIADD3 UR18, UPT, UPT, UR26, 0x10, URZ ;  /* 0x000000101a128890 */ /* 0x000fe2000fffe0ff */
[----:B------:R-:W-:Y:S01]  /*5b70*/  IMAD.U32 R8, RZ, RZ, UR6 ;  /* 0x00000006ff087e24 */ /* 0x000fe2000f8e00ff */
[----:B------:R-:W-:Y:S01]  /*5b80*/  @!UP0 UIADD3 UR10, UPT, UPT, UR26, 0x30, URZ ;  /* 0x000000301a0a8890 */ /* 0x000fe2000fffe0ff */
[----:B------:R-:W-:Y:S03]  /*5b90*/  ISETP.NE.AND P0, PT, R14, 0x2, PT ;  /* 0x000000020e00780c */ /* 0x000fe60003f05270 */
[----:B------:R-:W-:Y:S01]  /*5ba0*/  IMAD.U32 R9, RZ, RZ, UR4 ;  /* 0x00000004ff097e24 */ /* 0x000fe2000f8e00ff */
[----:B------:R-:W-:Y:S01]  /*5bb0*/  @!P1 R2UR UR6, R8 ;  /* 0x00000000080692ca */ /* 0x000fe200000e0000 */
[----:B------:R-:W-:Y:S01]  /*5bc0*/  @!UP0 ULEA UR4, UR21, UR29, 0xc ;  /* 0x0000001d15048291 */ /* 0x000fe2000f8e60ff */
[----:B------:R-:W-:Y:S02]  /*5bd0*/  SEL R0, RZ, 0x1, P0 ;  /* 0x00000001ff007807 */ /* 0x000fe40000000000 */
[----:B------:R-:W-:Y:S01]  /*5be0*/  @!P1 R2UR UR7, R9 ;  /* 0x00000000090792ca */ /* 0x000fe200000e0000 */
[----:B------:R-:W-:Y:S01]  /*5bf0*/  @!UP0 UIADD3 UR16, UPT, UPT, UR4, 0x300, URZ ;  /* 0x0000030004108890 */ /* 0x000fe2000fffe0ff */
[----:B------:R-:W-:Y:S01]  /*5c00*/  LOP3.LUT R13, R13, R0, RZ, 0x3c, !PT ;  /* 0x000000000d0d7212 */ /* 0x000fe200078e3cff */
[----:B------:R-:W-:Y:S01]  /*5c10*/  @!UP0 UIADD3 UR8, UPT, UPT, UR4, 0xb00, URZ ;  /* 0x00000b0004088890 */ /* 0x000fe2000fffe0ff */
[----:B------:R-:W-:Y:S01]  /*5c20*/  SEL R14, R14, RZ, P0 ;  /* 0x000000ff0e0e7207 */ /* 0x000fe20000000000 */
[----:B------:R-:W-:Y:S01]  /*5c30*/  VOTEU.ALL UP0, P1 ;  /* 0x0000000000ff7886 */ /* 0x000fe20000800000 */
[----:B-1----:R-:W-:Y:S03]  /*5c40*/  UPRMT UR4, UR9, 0x654, UR17 ;  /* 0x0000065409047896 */ /* 0x002fe60008000011 */
[----:B------:R-:W-:Y:S04]  /*5c50*/  UMOV UR9, UR17 ;  /* 0x0000001100097c82 */ /* 0x000fe80008000000 */
[----:B------:R1:W-:Y:S01]  /*5c60*/  @!UP0 UTMALDG.3D [UR16], [UR6], desc[UR24] ;  /* 0x00001810060085b4 */ /* 0x0003e20008011000 */
[----:B------:R-:W-:Y:S05]  /*5c70*/  VOTEU.ALL UP0, P1 ;  /* 0x0000000000ff7886 */ /* 0x000fea0000800000 */
[----:B------:R2:W-:Y:S01]  /*5c80*/  @!UP0 UTMALDG.3D [UR8], [UR6], desc[UR24] ;  /* 0x00001808060085b4 */ /* 0x0005e20008011000 */
[----:B------:R4:W-:Y:S01]  /*5c90*/  @!P1 SYNCS.ARRIVE.TRANS64.RED.A0TR RZ, [UR5+0x110], R7 ;  /* 0x00011007ffff99a7 */ /* 0x0009e20008300405 */
[----:B------:R-:W-:Y:S01]  /*5ca0*/  SYNCS.ARRIVE.TRANS64.RED.A1T0 RZ, [UR4], RZ ;  /* 0x000000ffffff79a7 */ /* 0x000fe20008100404 */
[----:B------:R-:W-:Y:S04]  /*5cb0*/  UIADD3 UR4, UPT, UPT, UR21, 0x1, URZ ;  /* 0x0000000115047890 */ /* 0x000fe8000fffe0ff */
[----:B------:R-:W-:Y:S04]  /*5cc0*/  UISETP.NE.AND UP0, UPT, UR4, 0x3, UPT ;  /* 0x000000030400788c */ /* 0x000fe8000bf05270 */
[----:B------:R-:W-:Y:S02]  /*5cd0*/  USEL UR5, URZ, 0x1, UP0 ;  /* 0x00000001ff057887 */ /* 0x000fe40008000000 */
[----:B-1----:R-:W-:Y:S04]  /*5ce0*/  UIADD3 UR20, UPT, UPT, UR14, UR28, URZ ;  /* 0x0000001c0e147290 */ /* 0x002fe8000fffe0ff */
[----:B------:R-:W-:Y:S01]  /*5cf0*/  LOP3.LUT R15, R15, UR5, RZ, 0x3c, !PT ;  /* 0x000000050f0f7c12 */ /* 0x000fe2000f8e3cff */
[----:B--2---:R-:W-:Y:S02]  /*5d00*/  UIADD3 UR25, UPT, UPT, UR13, UR41, URZ ;  /* 0x000000290d197290 */ /* 0x004fe4000fffe0ff */
[----:B------:R-:W-:Y:S01]  /*5d10*/  USEL UR12, UR4, URZ, UP0 ;  /* 0x000000ff040c7287 */ /* 0x000fe20008000000 */
[----:B------:R-:W-:Y:S11]  /*5d20*/  BRA.U UP1, `(.L_x_108) ;  /* 0xfffffff101ac7547 */ /* 0x000ff6000b83ffff */
[----:B------:R-:W-:Y:S01]  /*5d30*/  UIADD3 UR29, UPT, UPT, UR29, 0x128, URZ ;  /* 0x000001281d1d7890 */ /* 0x000fe2000fffe0ff */
[----:B------:R-:W-:-:S03]  /*5d40*/  SHF.L.U32 R2, R15, 0x1f, RZ ;  /* 0x0000001f0f027819 */ /* 0x000fc600000006ff */
[----:B------:R-:W-:-:S09]  /*5d50*/  ULEA UR4, UR12, UR29, 0x3 ;  /* 0x0000001d0c047291 */ /* 0x000fd2000f8e18ff */
[----:B------:R-:W1:Y:S02]  /*5d60*/  SYNCS.PHASECHK.TRANS64.TRYWAIT P0, [UR4], R2 ;  /* 0x00000002ff0075a7 */ /* 0x000e640008001104 */
[----:B-1----:R-:W-:Y:S05]  /*5d70*/  @!P0 BRA `(.L_x_109) ;  /* 0x0000003400b08947 */ /* 0x002fea0003800000 */
.L_x_210:
        /* <DEDUP_REMOVED lines=9> */
.L_x_212:
[----:B------:R-:W-:-:S04]  /*5e10*/  UIADD3 UR4, UPT, UPT, UR4, 0x1, URZ ;  /* 0x0000000104047890 */ /* 0x000fc8000fffe0ff */
[----:B------:R-:W-:-:S04]  /*5e20*/  UISETP.NE.AND UP0, UPT, UR4, 0x3, UPT ;  /* 0x000000030400788c */ /* 0x000fc8000bf05270 */
[----:B------:R-:W-:Y:S02]  /*5e30*/  USEL UR5, URZ, 0x1, UP0 ;  /* 0x00000001ff057887 */ /* 0x000fe40008000000 */
[----:B------:R-:W-:-:S04]  /*5e40*/  USEL UR4, UR4, URZ, UP0 ;  /* 0x000000ff04047287 */ /* 0x000fc80008000000 */
[----:B------:R-:W-:Y:S01]  /*5e50*/  ULEA UR4, UR4, UR29, 0x3 ;  /* 0x0000001d04047291 */ /* 0x000fe2000f8e18ff */
[----:B-1----:R-:W-:-:S04]  /*5e60*/  LOP3.LUT R2, R15, UR5, RZ, 0x3c, !PT ;  /* 0x000000050f027c12 */ /* 0x002fc8000f8e3cff */
[----:B------:R-:W-:Y:S01]  /*5e70*/  SHF.L.U32 R2, R2, 0x1f, RZ ;  /* 0x0000001f02027819 */ /* 0x000fe200000006ff */
[----:B------:R-:W-:-:S07]  /*5e80*/  IMAD.U32 R0, RZ, RZ, UR4 ;  /* 0x00000004ff007e24 */ /* 0x000fce000f8e00ff */
.L_x_111:
[----:B-1----:R1:W2:Y:S02]  /*5e90*/  SYNCS.PHASECHK.TRANS64.TRYWAIT P0, [R0+URZ], R2 ;  /* 0x00000002000075a7 */ /* 0x0022a400080011ff */
[----:B--2---:R-:W-:Y:S05]  /*5ea0*/  @!P0 NANOSLEEP.SYNCS 0x989680 ;  /* 0x009896800000895d */ /* 0x004fea0003900000 */
[----:B------:R-:W2:Y:S02]  /*5eb0*/  @!P0 SYNCS.PHASECHK.TRANS64 P0, [R0+URZ], R2 ;  /* 0x00000002000085a7 */ /* 0x000ea400080010ff */
[----:B--2---:R-:W-:Y:S05]  /*5ec0*/  @P0 EXIT ;  /* 0x000000000000094d */ /* 0x004fea0003800000 */
[----:B------:R-:W-:Y:S05]  /*5ed0*/  BRA `(.L_x_111) ;  /* 0xfffffffc00ec7947 */ /* 0x000fea000383ffff */
.L_x_99:
[----:B------:R-:W-:-:S06]  /*5ee0*/  UISETP.GE.AND UP0, UPT, UR13, 0x4, UPT ;  /* 0x000000040d00788c */ /* 0x000fcc000bf06270 */
[----:B------:R-:W-:-:S13]  /*5ef0*/  PLOP3.LUT P0, PT, PT, PT, UP0, 0x80, 0x8 ;  /* 0x000000000008781c */ /* 0x000fda0003f0f008 */
[----:B------:R-:W-:Y:S05]  /*5f00*/  @!P0 EXIT ;  /* 0x000000000000894d */ /* 0x000fea0003800000 */
[----:B------:R-:W1:Y:S08]  /*5f10*/  S2UR UR4, SR_CgaCtaId ;  /* 0x00000000000479c3 */ /* 0x000e700000008800 */
[----:B------:R-:W-:Y:S01]  /*5f20*/  BAR.SYNC.DEFER_BLOCKING 0x6, 0xa0 ;  /* 0x0182800000007b1d */ /* 0x000fe20000010000 */
[----:B------:R-:W-:Y:S01]  /*5f30*/  IMAD.SHL.U32 R3, R47, 0x200000, RZ ;  /* 0x002000002f037824 */ /* 0x000fe200078e00ff */
[----:B------:R-:W-:Y:S01]  /*5f40*/  CS2R R56, SRZ ;  /* 0x0000000000387805 */ /* 0x000fe2000001ff00 */
[----:B------:R-:W-:-:S02]  /*5f50*/  IMAD.SHL.U32 R45, R58, 0x10, RZ ;  /* 0x000000103a2d7824 */ /* 0x000fc400078e00ff */
[C---:B------:R-:W-:Y:S01]  /*5f60*/  IMAD.U32 R23, R58.reuse, 0x10000, RZ ;  /* 0x000100003a177824 */ /* 0x040fe200078e00ff */
[----:B------:R-:W-:Y:S02]  /*5f70*/  UMOV UR45, 0x400 ;  /* 0x00000400002d7882 */ /* 0x000fe40000000000 */
[----:B------:R-:W2:Y:S01]  /*5f80*/  LDC.64 R42, c[0x0][0x8b0] ;  /* 0x00022c00ff2a7b82 */ /* 0x000ea20000000a00 */
[----:B------:R-:W-:Y:S01]  /*5f90*/  IMAD.SHL.U32 R2, R58, 0x2, RZ ;  /* 0x000000023a027824 */ /* 0x000fe200078e00ff */
[----:B------:R-:W-:Y:S01]  /*5fa0*/  LOP3.LUT R3, R3, 0x200000, RZ, 0xc0, !PT ;  /* 0x0020000003037812 */ /* 0x000fe200078ec0ff */
[----:B------:R-:W-:Y:S01]  /*5fb0*/  IMAD.SHL.U32 R4, R47, 0x200, RZ ;  /* 0x000002002f047824 */ /* 0x000fe200078e00ff */
[C---:B------:R-:W-:Y:S01]  /*5fc0*/  LOP3.LUT R5, R45.reuse, 0x40, RZ, 0xc0, !PT ;  /* 0x000000402d057812 */ /* 0x040fe200078ec0ff */
[----:B------:R-:W-:Y:S01]  /*5fd0*/  IMAD.MOV.U32 R22, RZ, RZ, RZ ;  /* 0x000000ffff167224 */ /* 0x000fe200078e00ff */
[----:B------:R-:W-:Y:S01]  /*5fe0*/  LOP3.LUT R44, R45, 0x5b0, RZ, 0xc0, !PT ;  /* 0x000005b02d2c7812 */ /* 0x000fe200078ec0ff */
[----:B------:R-:W-:Y:S01]  /*5ff0*/  IMAD.MOV.U32 R55, RZ, RZ, RZ ;  /* 0x000000ffff377224 */ /* 0x000fe200078e00ff */
[----:B------:R-:W3:Y:S01]  /*6000*/  LDC.64 R40, c[0x0][0x8a8] ;  /* 0x00022a00ff287b82 */ /* 0x000ee20000000a00 */
[----:B------:R-:W-:Y:S01]  /*6010*/  LOP3.LUT R23, R3, 0x400000, R23, 0xf8, !PT ;  /* 0x0040000003177812 */ /* 0x000fe200078ef817 */
[----:B------:R-:W4:Y:S01]  /*6020*/  LDCU UR62, c[0x0][0x370] ;  /* 0x00006e00ff3e77ac */ /* 0x000f220008000800 */
[----:B------:R-:W-:-:S02]  /*6030*/  LOP3.LUT R2, R5, 0x8, R2, 0xf8, !PT ;  /* 0x0000000805027812 */ /* 0x000fc400078ef802 */
[----:B------:R-:W-:Y:S01]  /*6040*/  LOP3.LUT R44, R44, 0x200, R4, 0xf8, !PT ;  /* 0x000002002c2c7812 */ /* 0x000fe200078ef804 */
[----:B------:R-:W2:Y:S01]  /*6050*/  LDCU UR43, c[0x0][0xb0c] ;  /* 0x00016180ff2b77ac */ /* 0x000ea20008000800 */
[----:B------:R-:W-:Y:S02]  /*6060*/  LOP3.LUT P0, RZ, R45, 0x40, RZ, 0xc0, !PT ;  /* 0x000000402dff7812 */ /* 0x000fe4000780c0ff */
[----:B------:R-:W-:Y:S01]  /*6070*/  LOP3.LUT R44, R44, R2, RZ, 0xfc, !PT ;  /* 0x000000022c2c7212 */ /* 0x000fe200078efcff */
[----:B-1----:R-:W-:Y:S01]  /*6080*/  ULEA UR45, UR4, UR45, 0x18 ;  /* 0x0000002d042d7291 */ /* 0x002fe2000f8ec0ff */
[----:B------:R-:W-:Y:S01]  /*6090*/  P2R R2, PR, RZ, 0x1 ;  /* 0x00000001ff027803 */ /* 0x000fe20000000000 */
[----:B------:R-:W1:Y:S01]  /*60a0*/  LDCU.64 UR4, c[0x0][0x890] ;  /* 0x00011200ff0477ac */ /* 0x000e620008000a00 */
[----:B------:R-:W-:Y:S01]  /*60b0*/  LOP3.LUT R58, R58, 0x60, RZ, 0xc0, !PT ;  /* 0x000000603a3a7812 */ /* 0x000fe200078ec0ff */
[----:B------:R-:W2:Y:S05]  /*60c0*/  LDCU UR39, c[0x0][0xb30] ;  /* 0x00016600ff2777ac */ /* 0x000eaa0008000800 */
[----:B------:R-:W4:Y:S01]  /*60d0*/  LDS R0, [UR45+0x200] ;  /* 0x0002002dff007984 */ /* 0x000f220008000800 */
[----:B------:R-:W2:Y:S01]  /*60e0*/  LDCU.64 UR60, c[0x0][0x888] ;  /* 0x00011100ff3c77ac */ /* 0x000ea20008000a00 */
[----:B------:R-:W2:Y:S01]  /*60f0*/  LDCU.64 UR40, c[0x0][0xb28] ;  /* 0x00016500ff2877ac */ /* 0x000ea20008000a00 */
[----:B------:R-:W2:Y:S01]  /*6100*/  LDCU.128 UR56, c[0x0][0xb10] ;  /* 0x00016200ff3877ac */ /* 0x000ea20008000c00 */
[----:B-1----:R-:W-:Y:S01]  /*6110*/  IMAD.U32 R49, RZ, RZ, UR4 ;  /* 0x00000004ff317e24 */ /* 0x002fe2000f8e00ff */
[----:B------:R-:W-:Y:S01]  /*6120*/  UIADD3 UR4, UPT, UPT, UR45, 0x300, URZ ;  /* 0x000003002d047890 */ /* 0x000fe2000fffe0ff */
[----:B------:R-:W-:Y:S01]  /*6130*/  IMAD.U32 R48, RZ, RZ, UR5 ;  /* 0x00000005ff307e24 */ /* 0x000fe2000f8e00ff */
[----:B------:R-:W1:Y:S01]  /*6140*/  LDCU UR55, c[0x0][0x374] ;  /* 0x00006e80ff3777ac */ /* 0x000e620008000800 */
[----:B------:R-:W-:Y:S01]  /*6150*/  UMOV UR54, 0x1 ;  /* 0x0000000100367882 */ /* 0x000fe20000000000 */
[----:B------:R-:W-:Y:S01]  /*6160*/  UMOV UR47, URZ ;  /* 0x000000ff002f7c82 */ /* 0x000fe20008000000 */
[----:B------:R-:W-:Y:S01]  /*6170*/  UMOV UR53, URZ ;  /* 0x000000ff00357c82 */ /* 0x000fe20008000000 */
[----:B------:R-:W-:Y:S01]  /*6180*/  UMOV UR52, URZ ;  /* 0x000000ff00347c82 */ /* 0x000fe20008000000 */
[----:B----4-:R-:W-:-:S02]  /*6190*/  IMAD.IADD R23, R0, 0x1, R23 ;  /* 0x0000000100177824 */ /* 0x010fc400078e0217 */
[----:B-123--:R-:W-:-:S07]  /*61a0*/  IMAD.U32 R0, RZ, RZ, UR4 ;  /* 0x00000004ff007e24 */ /* 0x00efce000f8e00ff */
.L_x_142:
[C---:B------:R-:W-:Y:S02]  /*61b0*/  LEA R3, R55.reuse, UR45, 0x3 ;  /* 0x0000002d37037c11 */ /* 0x040fe4000f8e18ff */
[----:B------:R-:W-:Y:S02]  /*61c0*/  SHF.L.U32 R0, R56, 0x1f, RZ ;  /* 0x0000001f38007819 */ /* 0x000fe400000006ff */
[----:B------:R-:W-:Y:S02]  /*61d0*/  LEA R4, R55, UR45, 0x4 ;  /* 0x0000002d37047c11 */ /* 0x000fe4000f8e20ff */
[----:B------:R-:W1:Y:S02]  /*61e0*/  SYNCS.PHASECHK.TRANS64.TRYWAIT P0, [R3+URZ+0x150], R0 ;  /* 0x00015000030075a7 */ /* 0x000e6400080011ff */
[----:B-1----:R-:W-:Y:S05]  /*61f0*/  @!P0 BRA `(.L_x_112) ;  /* 0x0000003000c08947 */ /* 0x002fea0003800000 */
.L_x_213:
[----:B------:R-:W2:Y:S01]  /*6200*/  LDS.128 R4, [R4+0x1e0] ;  /* 0x0001e00004047984 */ /* 0x000ea20000000c00 */
[----:B------:R-:W-:Y:S01]  /*6210*/  UISETP.GE.AND UP0, UPT, UR42, 0x1, UPT ;  /* 0x000000012a00788c */ /* 0x000fe2000bf06270 */
[----:B------:R-:W-:Y:S01]  /*6220*/  @!PT LDS RZ, [RZ] ;  /* 0x00000000fffff984 */ /* 0x000fe20000000800 */
[----:B------:R-:W-:Y:S01]  /*6230*/  @!PT LDS RZ, [RZ] ;  /* 0x00000000fffff984 */ /* 0x000fe20000000800 */
[----:B------:R-:W-:Y:S01]  /*6240*/  @!PT LDS RZ, [RZ] ;  /* 0x00000000fffff984 */ /* 0x000fe20000000800 */
[----:B------:R-:W-:Y:S01]  /*6250*/  @!PT LDS RZ, [RZ] ;  /* 0x00000000fffff984 */ /* 0x000fe20000000800 */
[----:B------:R3:W-:Y:S06]  /*6260*/  MEMBAR.ALL.CTA ;  /* 0x0000000000007992 */ /* 0x0007ec0000008000 */
[----:B---3--:R-:W3:Y:S01]  /*6270*/  FENCE.VIEW.ASYNC.S ;  /* 0x00000000000073c6 */ /* 0x008ee20000000000 */
[----:B--2---:R-:W-:Y:S11]  /*6280*/  LOP3.LUT P0, RZ, R6, 0x1, RZ, 0xc0, !PT ;  /* 0x0000000106ff7812 */ /* 0x004ff6000780c0ff */
[----:B------:R-:W-:Y:S02]  /*6290*/  @!UPT UIADD3 URZ, UPT, UPT, URZ, URZ, URZ ;  /* 0x000000fffffff290 */ /* 0x000fe4000fffe0ff */
[----:B---3--:R-:W-:Y:S01]  /*62a0*/  VOTEU.ANY UP1, P0 ;  /* 0x0000000000ff7886 */ /* 0x008fe20000020100 */
[----:B------:R-:W-:Y:S01]  /*62b0*/  PLOP3.LUT P0, PT, PT, PT, UP1, 0x80, 0x8 ;  /* 0x000000000008781c */ /* 0x000fe20003f0f018 */
[----:B------:R-:W-:Y:S06]  /*62c0*/  UP2UR UR4, UPR, URZ, 0x2 ;  /* 0x00000002ff047883 */ /* 0x000fec0008000000 */
[----:B------:R-:W-:Y:S06]  /*62d0*/  IMAD.U32 R59, RZ, RZ, UR4 ;  /* 0x00000004ff3b7e24 */ /* 0x000fec000f8e00ff */
[----:B-1----:R-:W-:Y:S02]  /*62e0*/  @P0 SHF.R.U32.HI R0, RZ, 0x10, R5 ;  /* 0x00000010ff000819 */ /* 0x002fe40000011605 */
        /* <DEDUP_REMOVED lines=12> */
[----:B------:R-:W2:Y:S01]  /*63b0*/  LDCU UR12, c[0x0][0xb20] ;  /* 0x00016400ff0c77ac */ /* 0x000ea20008000800 */
[----:B------:R-:W-:Y:S02]  /*63c0*/  UIMAD.WIDE.U32 UR4, UR55, UR59, URZ ;  /* 0x0000003b370472a5 */ /* 0x000fe4000f8e00ff */
[----:B------:R-:W-:Y:S02]  /*63d0*/  UIMAD.WIDE.U32 UR6, UR62, UR56, URZ ;  /* 0x000000383e0672a5 */ /* 0x000fe4000f8e00ff */
[----:B------:R-:W-:Y:S02]  /*63e0*/  UISETP.NE.AND UP0, UPT, UR58, 0x1, UPT ;  /* 0x000000013a00788c */ /* 0x000fe4000bf05270 */
[----:B------:R-:W-:Y:S02]  /*63f0*/  UIMAD.WIDE.U32 UR8, UR37, UR59, URZ ;  /* 0x0000003b250872a5 */ /* 0x000fe4000f8e00ff */
[----:B------:R-:W-:Y:S02]  /*6400*/  UIMAD.WIDE.U32 UR10, UR38, UR56, URZ ;  /* 0x00000038260a72a5 */ /* 0x000fe4000f8e00ff */
[----:B------:R-:W-:Y:S02]  /*6410*/  UISETP.NE.AND UP1, UPT, UR43, 0x1, UPT ;  /* 0x000000012b00788c */ /* 0x000fe4000bf25270 */
[----:B------:R-:W-:Y:S01]  /*6420*/  UISETP.NE.AND UP2, UPT, UR42, 0x1, UPT ;  /* 0x000000012a00788c */ /* 0x000fe2000bf45270 */
[----:B------:R-:W-:Y:S02]  /*6430*/  UMOV UR4, UR5 ;  /* 0x0000000500047c82 */ /* 0x000fe40008000000 */
[----:B--2---:R-:W-:Y:S03]  /*6440*/  USHF.R.U32.HI UR5, URZ, UR12, UR4 ;  /* 0x0000000cff057299 */ /* 0x004fe60008011604 */
[----:B------:R-:W-:Y:S02]  /*6450*/  UMOV UR4, UR7 ;  /* 0x0000000700047c82 */ /* 0x000fe40008000000 */
[----:B------:R-:W-:Y:S02]  /*6460*/  USHF.R.U32.HI UR7, URZ, UR57, UR4 ;  /* 0x00000039ff077299 */ /* 0x000fe40008011604 */
[----:B------:R-:W-:Y:S02]  /*6470*/  USEL UR4, UR55, UR5, !UP0 ;  /* 0x0000000537047287 */ /* 0x000fe4000c000000 */
[----:B------:R-:W-:Y:S01]  /*6480*/  USEL UR7, UR62, UR7, !UP1 ;  /* 0x000000073e077287 */ /* 0x000fe2000c800000 */
[----:B------:R-:W-:Y:S01]  /*6490*/  UMOV UR5, UR9 ;  /* 0x0000000900057c82 */ /* 0x000fe20008000000 */
[----:B------:R-:W-:Y:S02]  /*64a0*/  UIMAD.WIDE.U32 UR8, UR4, UR40, URZ ;  /* 0x00000028040872a5 */ /* 0x000fe4000f8e00ff */
[----:B------:R-:W-:Y:S03]  /*64b0*/  USHF.R.U32.HI UR6, URZ, UR12, UR5 ;  /* 0x0000000cff067299 */ /* 0x000fe60008011605 */
[----:B------:R-:W-:Y:S01]  /*64c0*/  UMOV UR5, UR11 ;  /* 0x0000000b00057c82 */ /* 0x000fe20008000000 */
[----:B------:R-:W-:Y:S02]  /*64d0*/  UIMAD.WIDE.U32 UR10, UR7, UR40, URZ ;  /* 0x00000028070a72a5 */ /* 0x000fe4000f8e00ff */
[----:B------:R-:W-:Y:S02]  /*64e0*/  USHF.R.U32.HI UR12, URZ, UR57, UR5 ;  /* 0x00000039ff0c7299 */ /* 0x000fe40008011605 */
[----:B------:R-:W-:Y:S01]  /*64f0*/  USEL UR6, UR37, UR6, !UP0 ;  /* 0x0000000625067287 */ /* 0x000fe2000c000000 */
[----:B------:R-:W-:Y:S02]  /*6500*/  UMOV UR5, UR9 ;  /* 0x0000000900057c82 */ /* 0x000fe40008000000 */
[----:B------:R-:W-:Y:S01]  /*6510*/  UMOV UR10, UR11 ;  /* 0x0000000b000a7c82 */ /* 0x000fe20008000000 */
[----:B------:R-:W-:Y:S02]  /*6520*/  @UP2 USHF.R.U32.HI UR4, URZ, UR41, UR5 ;  /* 0x00000029ff042299 */ /* 0x000fe40008011605 */
[----:B------:R-:W-:Y:S02]  /*6530*/  @UP2 USHF.R.U32.HI UR7, URZ, UR41, UR10 ;  /* 0x00000029ff072299 */ /* 0x000fe4000801160a */
[----:B------:R-:W-:Y:S02]  /*6540*/  UIMAD UR4, UR42, UR4, URZ ;  /* 0x000000042a0472a4 */ /* 0x000fe4000f8e02ff */
[----:B------:R-:W-:Y:S02]  /*6550*/  UIMAD.WIDE.U32 UR10, UR6, UR40, URZ ;  /* 0x00000028060a72a5 */ /* 0x000fe4000f8e00ff */
[----:B------:R-:W-:Y:S02]  /*6560*/  USEL UR5, UR38, UR12, !UP1 ;  /* 0x0000000c26057287 */ /* 0x000fe4000c800000 */
[----:B------:R-:W-:Y:S02]  /*6570*/  UIMAD UR8, UR42, UR7, URZ ;  /* 0x000000072a0872a4 */ /* 0x000fe4000f8e02ff */
[----:B------:R-:W-:Y:S03]  /*6580*/  UISETP.GE.AND UP0, UPT, UR6, UR4, UPT ;  /* 0x000000040600728c */ /* 0x000fe6000bf06270 */
[----:B------:R-:W-:Y:S01]  /*6590*/  UMOV UR4, UR11 ;  /* 0x0000000b00047c82 */ /* 0x000fe20008000000 */
[----:B------:R-:W-:Y:S02]  /*65a0*/  UISETP.GE.OR UP0, UPT, UR5, UR8, UP0 ;  /* 0x000000080500728c */ /* 0x000fe40008706670 */
[----:B------:R-:W-:Y:S02]  /*65b0*/  USHF.R.U32.HI UR4, URZ, UR41, UR4 ;  /* 0x00000029ff047299 */ /* 0x000fe40008011604 */
[----:B------:R-:W-:Y:S02]  /*65c0*/  UIMAD.WIDE.U32 UR8, UR5, UR40, URZ ;  /* 0x00000028050872a5 */ /* 0x000fe4000f8e00ff */
[----:B------:R-:W-:Y:S02]  /*65d0*/  USEL UR11, UR6, UR4, !UP2 ;  /* 0x00000004060b7287 */ /* 0x000fe4000d000000 */
[----:B------:R-:W-:Y:S02]  /*65e0*/  UIADD3 UR8, UPT, UPT, -UR5, URZ, URZ ;  /* 0x000000ff05087290 */ /* 0x000fe4000fffe1ff */
[----:B------:R-:W-:Y:S01]  /*65f0*/  UIADD3 UR10, UPT, UPT, -UR11, URZ, URZ ;  /* 0x000000ff0b0a7290 */ /* 0x000fe2000fffe1ff */
[----:B------:R-:W-:Y:S01]  /*6600*/  @!UP0 UMOV UR4, UR9 ;  /* 0x0000000900048c82 */ /* 0x000fe20008000000 */
[----:B------:R-:W-:Y:S02]  /*6610*/  UIADD3 UR9, UPT, UPT, -UR6, URZ, URZ ;  /* 0x000000ff06097290 */ /* 0x000fe4000fffe1ff */
[----:B------:R-:W-:Y:S02]  /*6620*/  @!UP0 USHF.R.U32.HI UR4, URZ, UR41, UR4 ;  /* 0x00000029ff048299 */ /* 0x000fe40008011604 */
[----:B------:R-:W-:Y:S02]  /*6630*/  UIMAD UR10, UR42, UR10, UR6 ;  /* 0x0000000a2a0a72a4 */ /* 0x000fe4000f8e0206 */
[----:B------:R-:W-:Y:S04]  /*6640*/  @!UP0 USEL UR4, UR5, UR4, !UP2 ;  /* 0x0000000405048287 */ /* 0x000fe8000d000000 */
[----:B------:R-:W-:Y:S02]  /*6650*/  @!UP0 UIMAD UR10, UR7, UR10, UR4 ;  /* 0x0000000a070a82a4 */ /* 0x000fe4000f8e0204 */
[----:B------:R-:W-:Y:S02]  /*6660*/  @!UP0 UIADD3 UR11, UPT, UPT, UR11, -UR4, URZ ;  /* 0x800000040b0b8290 */ /* 0x000fe4000fffe0ff */
[----:B------:R-:W-:Y:S02]  /*6670*/  UIMAD UR7, UR43, UR8, UR38 ;  /* 0x000000082b0772a4 */ /* 0x000fe4000f8e0226 */
[----:B------:R-:W-:Y:S02]  /*6680*/  @!UP0 UIMAD UR6, UR11, UR42, UR5 ;  /* 0x0000002a0b0682a4 */ /* 0x000fe4000f8e0205 */
[----:B------:R-:W-:Y:S01]  /*6690*/  UIMAD UR4, UR58, UR9, UR37 ;  /* 0x000000093a0472a4 */ /* 0x000fe2000f8e0225 */
[----:B------:R-:W-:Y:S02]  /*66a0*/  @!UP0 UMOV UR5, UR10 ;  /* 0x0000000a00058c82 */ /* 0x000fe40008000000 */
[----:B------:R-:W-:Y:S02]  /*66b0*/  UIMAD UR38, UR5, UR43, UR7 ;  /* 0x0000002b052672a4 */ /* 0x000fe4000f8e0207 */
[----:B------:R-:W-:Y:S11]  /*66c0*/  UIMAD UR37, UR6, UR58, UR4 ;  /* 0x0000003a062572a4 */ /* 0x000ff6000f8e0204 */
[----:B------:R-:W-:Y:S01]  /*66d0*/  @!UPT UIADD3 URZ, UPT, UPT, URZ, URZ, URZ ;  /* 0x000000fffffff290 */ /* 0x000fe2000fffe0ff */
.L_x_113:
[----:B------:R-:W-:Y:S01]  /*66e0*/  UISETP.NE.AND UP0, UPT, UR39, 0x1, UPT ;  /* 0x000000012700788c */ /* 0x000fe2000bf05270 */
[----:B------:R-:W-:Y:S01]  /*66f0*/  IADD3 R55, PT, PT, R55, 0x1, RZ ;  /* 0x0000000137377810 */ /* 0x000fe20007ffe0ff */
[----:B------:R-:W-:Y:S02]  /*6700*/  UIADD3 UR11, UPT, UPT, UR45, 0x300, URZ ;  /* 0x000003002d0b7890 */ /* 0x000fe4000fffe0ff */
[----:B------:R-:W-:Y:S02]  /*6710*/  USHF.L.U32 UR50, UR20, 0x6, URZ ;  /* 0x0000000614327899 */ /* 0x000fe400080006ff */
[----:B------:R-:W-:Y:S05]  /*6720*/  USHF.L.U32 UR49, UR25, 0x6, URZ ;  /* 0x0000000619317899 */ /* 0x000fea00080006ff */
[----:B------:R-:W2:Y:S01]  /*6730*/  @!UP0 LDCU.128 UR12, c[0x0][0xb10] ;  /* 0x00016200ff0c87ac */ /* 0x000ea20008000c00 */
[----:B------:R-:W3:Y:S01]  /*6740*/  @!UP0 LDCU UR5, c[0x0][0xb0c] ;  /* 0x00016180ff0587ac */ /* 0x000ee20008000800 */
[----:B------:R-:W4:Y:S01]  /*6750*/  @!UP0 LDCU UR10, c[0x0][0xb20] ;  /* 0x00016400ff0a87ac */ /* 0x000f220008000800 */
[----:B--2---:R-:W-:Y:S02]  /*6760*/  UIMAD.WIDE.U32 UR8, UR38, UR12, URZ ;  /* 0x0000000c260872a5 */ /* 0x004fe4000f8e00ff */
[----:B------:R-:W-:Y:S02]  /*6770*/  UIMAD.WIDE.U32 UR6, UR37, UR15, URZ ;  /* 0x0000000f250672a5 */ /* 0x000fe4000f8e00ff */
[----:B------:R-:W-:Y:S03]  /*6780*/  @!UP0 UISETP.NE.AND UP1, UPT, UR14, 0x1, UPT ;  /* 0x000000010e00888c */ /* 0x000fe6000bf25270 */
[----:B------:R-:W-:Y:S01]  /*6790*/  @!UP0 UMOV UR4, UR9 ;  /* 0x0000000900048c82 */ /* 0x000fe20008000000 */
[----:B---3--:R-:W-:Y:S02]  /*67a0*/  @!UP0 UISETP.NE.AND UP2, UPT, UR5, 0x1, UPT ;  /* 0x000000010500888c */ /* 0x008fe4000bf45270 */
[----:B------:R-:W-:Y:S01]  /*67b0*/  @!UP0 USHF.R.U32.HI UR4, URZ, UR13, UR4 ;  /* 0x0000000dff048299 */ /* 0x000fe20008011604 */
[----:B------:R-:W-:Y:S02]  /*67c0*/  @!UP0 UMOV UR6, UR7 ;  /* 0x0000000700068c82 */ /* 0x000fe40008000000 */
[----:B----4-:R-:W-:Y:S02]  /*67d0*/  @!UP0 USHF.R.U32.HI UR6, URZ, UR10, UR6 ;  /* 0x0000000aff068299 */ /* 0x010fe40008011606 */
[----:B------:R-:W-:Y:S02]  /*67e0*/  @!UP0 USEL UR7, UR38, UR4, !UP2 ;  /* 0x0000000426078287 */ /* 0x000fe4000d000000 */
[----:B------:R-:W-:Y:S04]  /*67f0*/  @!UP0 USEL UR6, UR37, UR6, !UP1 ;  /* 0x0000000625068287 */ /* 0x000fe8000c800000 */
[----:B------:R-:W-:Y:S02]  /*6800*/  @!UP0 UIADD3 UR4, UPT, UPT, -UR7, UR6, URZ ;  /* 0x0000000607048290 */ /* 0x000fe4000fffe1ff */
[----:B------:R-:W-:Y:S02]  /*6810*/  @!UP0 UIADD3 UR6, UPT, UPT, UR7, -UR6, URZ ;  /* 0x8000000607068290 */ /* 0x000fe4000fffe0ff */
[----:B------:R-:W-:Y:S02]  /*6820*/  @!UP0 UIMAD UR38, UR4, UR5, UR38 ;  /* 0x00000005042682a4 */ /* 0x000fe4000f8e0226 */
[----:B------:R-:W-:Y:S02]  /*6830*/  @!UP0 UIMAD UR37, UR6, UR14, UR37 ;  /* 0x0000000e062582a4 */ /* 0x000fe4000f8e0225 */
[----:B------:R-:W-:Y:S09]  /*6840*/  ULOP3.LUT UP0, URZ, UR11, 0x90, URZ, 0xc0, !UPT ;  /* 0x000000900bff7892 */ /* 0x000ff2000f80c0ff */
[----:B------:R-:W-:Y:S05]  /*6850*/  BRA.U !UP0, `(.L_x_114) ;  /* 0x00000001087c7547 */ /* 0x000fea000b800000 */
[----:B------:R-:W2:Y:S01]  /*6860*/  LDCU.64 UR8, c[0x4][0x80] ;  /* 0x01001000ff0877ac */ /* 0x000ea20008000a00 */
[----:B------:R-:W-:Y:S01]  /*6870*/  MOV R2, 0x0 ;  /* 0x0000000000027802 */ /* 0x000fe20000000f00 */
[----:B------:R-:W-:Y:S02]  /*6880*/  HFMA2 R12, -RZ, RZ, 0, 5.9604644775390625e-08 ;  /* 0x00000001ff0c7431 */ /* 0x000fe400000001ff */
[----:B------:R-:W-:Y:S01]  /*6890*/  IMAD.MOV.U32 R8, RZ, RZ, 0x70 ;  /* 0x00000070ff087424 */ /* 0x000fe200078e00ff */
[----:B------:R3:W4:Y:S01]  /*68a0*/  LDC.64 R14, c[0x4][R2] ;  /* 0x01000000020e7b82 */ /* 0x0007220000000a00 */
[----:B------:R-:W1:Y:S01]  /*68b0*/  LDCU.64 UR6, c[0x4][0x88] ;  /* 0x01001100ff0677ac */ /* 0x000e620008000a00 */
[----:B------:R-:W-:Y:S01]  /*68c0*/  IMAD.MOV.U32 R13, RZ, RZ, RZ ;  /* 0x000000ffff0d7224 */ /* 0x000fe200078e00ff */
[----:B------:R-:W1:Y:S01]  /*68d0*/  LDCU.64 UR4, c[0x4][0x8] ;  /* 0x01000100ff0477ac */ /* 0x000e620008000a00 */
[----:B--2---:R-:W-:Y:S01]  /*68e0*/  MOV R5, UR9 ;  /* 0x0000000900057c02 */ /* 0x004fe20008000f00 */
[----:B------:R-:W-:Y:S01]  /*68f0*/  IMAD.U32 R4, RZ, RZ, UR8 ;  /* 0x00000008ff047e24 */ /* 0x000fe2000f8e00ff */
[----:B-1----:R-:W-:Y:S01]  /*6900*/  MOV R7, UR7 ;  /* 0x0000000700077c02 */ /* 0x002fe20008000f00 */
[----:B------:R-:W-:Y:S01]  /*6910*/  IMAD.U32 R6, RZ, RZ, UR6 ;  /* 0x00000006ff067e24 */ /* 0x000fe2000f8e00ff */
[----:B------:R-:W-:Y:S01]  /*6920*/  MOV R11, UR5 ;  /* 0x00000005000b7c02 */ /* 0x000fe20008000f00 */
[----:B------:R-:W-:Y:S02]  /*6930*/  IMAD.U32 R10, RZ, RZ, UR4 ;  /* 0x00000004ff0a7e24 */ /* 0x000fe4000f8e00ff */
[----:B------:R-:W-:Y:S07]  /*6940*/  LEPC R20, `(.L_x_115) ;  /* 0x000000001014794e */ /* 0x000fee0000000000 */
[----:B---345:R-:W-:Y:S05]  /*6950*/  CALL.ABS.NOINC R14 ;  /* 0x000000000e007343 */ /* 0x038fea0003c00000 */
.L_x_115:
[----:B------:R-:W1:Y:S01]  /*6960*/  LDCU.64 UR8, c[0x4][0x80] ;  /* 0x01001000ff0877ac */ /* 0x000e620008000a00 */
[----:B------:R-:W2:Y:S01]  /*6970*/  LDC.64 R2, c[0x4][R2] ;  /* 0x0100000002027b82 */ /* 0x000ea20000000a00 */
[----:B------:R-:W-:Y:S02]  /*6980*/  HFMA2 R12, -RZ, RZ, 0, 5.9604644775390625e-08 ;  /* 0x00000001ff0c7431 */ /* 0x000fe400000001ff */
[----:B------:R-:W-:Y:S02]  /*6990*/  IMAD.MOV.U32 R8, RZ, RZ, 0x70 ;  /* 0x00000070ff087424 */ /* 0x000fe400078e00ff */
[----:B------:R-:W-:Y:S01]  /*69a0*/  IMAD.MOV.U32 R13, RZ, RZ, RZ ;  /* 0x000000ffff0d7224 */ /* 0x000fe200078e00ff */
[----:B------:R-:W3:Y:S01]  /*69b0*/  LDCU.64 UR6, c[0x4][0x88] ;  /* 0x01001100ff0677ac */ /* 0x000ee20008000a00 */
[----:B------:R-:W4:Y:S01]  /*69c0*/  LDCU.64 UR4, c[0x4][0x8] ;  /* 0x01000100ff0477ac */ /* 0x000f220008000a00 */
[----:B-1----:R-:W-:Y:S02]  /*69d0*/  MOV R4, UR8 ;  /* 0x0000000800047c02 */ /* 0x002fe40008000f00 */
[----:B------:R-:W-:Y:S02]  /*69e0*/  MOV R5, UR9 ;  /* 0x0000000900057c02 */ /* 0x000fe40008000f00 */
[----:B---3--:R-:W-:Y:S01]  /*69f0*/  MOV R7, UR7 ;  /* 0x0000000700077c02 */ /* 0x008fe20008000f00 */
[----:B------:R-:W-:Y:S01]  /*6a00*/  IMAD.U32 R6, RZ, RZ, UR6 ;  /* 0x00000006ff067e24 */ /* 0x000fe2000f8e00ff */
[----:B----4-:R-:W-:Y:S01]  /*6a10*/  MOV R11, UR5 ;  /* 0x00000005000b7c02 */ /* 0x010fe20008000f00 */
[----:B------:R-:W-:Y:S02]  /*6a20*/  IMAD.U32 R10, RZ, RZ, UR4 ;  /* 0x00000004ff0a7e24 */ /* 0x000fe4000f8e00ff */
[----:B------:R-:W-:Y:S07]  /*6a30*/  LEPC R20, `(.L_x_114) ;  /* 0x000000001014794e */ /* 0x000fee0000000000 */
[----:B--2---:R-:W-:Y:S05]  /*6a40*/  CALL.ABS.NOINC R2 ;  /* 0x0000000002007343 */ /* 0x004fea0003c00000 */
.L_x_114:
[----:B------:R-:W-:Y:S02]  /*6a50*/  R2UR UR6, R52 ;  /* 0x00000000340672ca */ /* 0x000fe400000e0000 */
[----:B------:R-:W-:Y:S02]  /*6a60*/  R2UR UR5, R49 ;  /* 0x00000000310572ca */ /* 0x000fe400000e0000 */
[----:B------:R-:W-:Y:S02]  /*6a70*/  R2UR UR4, R48 ;  /* 0x00000000300472ca */ /* 0x000fe400000e0000 */
[----:B------:R-:W-:Y:S02]  /*6a80*/  ISETP.NE.U32.AND P4, PT, R42, RZ, PT ;  /* 0x000000ff2a00720c */ /* 0x000fe40003f85070 */
[----:B------:R-:W-:Y:S02]  /*6a90*/  ISETP.NE.U32.AND P2, PT, RZ, UR60, PT ;  /* 0x0000003cff007c0c */ /* 0x000fe4000bf45070 */
[----:B------:R-:W-:Y:S02]  /*6aa0*/  ISETP.NE.AND.EX P4, PT, R43, RZ, PT, P4 ;  /* 0x000000ff2b00720c */ /* 0x000fe40003f85340 */
[----:B------:R-:W-:Y:S01]  /*6ab0*/  ISETP.NE.AND.EX P2, PT, RZ, UR61, PT, P2 ;  /* 0x0000003dff007c0c */ /* 0x000fe2000bf45320 */
[----:B------:R-:W-:Y:S02]  /*6ac0*/  UISETP.NE.AND UP2, UPT, UR6, URZ, UPT ;  /* 0x000000ff0600728c */ /* 0x000fe4000bf45270 */
[----:B------:R-:W-:Y:S04]  /*6ad0*/  UISETP.NE.U32.AND UP0, UPT, UR5, URZ, UPT ;  /* 0x000000ff0500728c */ /* 0x000fe8000bf05070 */
[----:B------:R-:W-:Y:S01]  /*6ae0*/  UISETP.NE.AND.EX UP1, UPT, UR4, URZ, UPT, UP0 ;  /* 0x000000ff0400728c */ /* 0x000fe2000bf25300 */
[----:B------:R-:W-:Y:S01]  /*6af0*/  PLOP3.LUT P1, PT, PT, PT, UP2, 0x80, 0x8 ;  /* 0x000000000008781c */ /* 0x000fe20003f2f028 */
[----:B------:R-:W-:Y:S03]  /*6b00*/  UPLOP3.LUT UP0, UPT, UPT, UPT, UPT, 0x40, 0x4 ;  /* 0x000000000004789c */ /* 0x000fe60003f0e870 */
[----:B------:R-:W-:Y:S06]  /*6b10*/  @UP2 UPLOP3.LUT UP0, UPT, UPT, UPT, UP1, 0x80, 0x8 ;  /* 0x000000000008289c */ /* 0x000fec0003f0f010 */
[----:B------:R-:W-:Y:S01]  /*6b20*/  PLOP3.LUT P0, PT, PT, PT, UP0, 0x80, 0x8 ;  /* 0x000000000008781c */ /* 0x000fe20003f0f008 */
[----:B------:R-:W-:Y:S01]  /*6b30*/  @!UPT UIADD3 URZ, UPT, UPT, URZ, URZ, URZ ;  /* 0x000000fffffff290 */ /* 0x000fe2000fffe0ff */
[----:B------:R-:W-:Y:S11]  /*6b40*/  BRA.U !UP1, `(.L_x_116) ;  /* 0x0000000109407547 */ /* 0x000ff6000b800000 */
[----:B------:R-:W-:Y:S01]  /*6b50*/  UISETP.NE.U32.AND UP0, UPT, UR60, URZ, UPT ;  /* 0x000000ff3c00728c */ /* 0x000fe2000bf05070 */
[----:B------:R-:W-:Y:S01]  /*6b60*/  R2UR UR6, R49 ;  /* 0x00000000310672ca */ /* 0x000fe200000e0000 */
[----:B------:R-:W2:Y:S01]  /*6b70*/  LDCU.64 UR8, c[0x0][0x358] ;  /* 0x00006b00ff0877ac */ /* 0x000ea20008000a00 */
[----:B------:R-:W-:Y:S02]  /*6b80*/  HFMA2 R46, -RZ, RZ, 0, 5.9604644775390625e-08 ;  /* 0x00000001ff2e7431 */ /* 0x000fe400000001ff */
[----:B-1----:R-:W-:Y:S01]  /*6b90*/  IMAD.MOV.U32 R0, RZ, RZ, 0x1 ;  /* 0x00000001ff007424 */ /* 0x002fe200078e00ff */
[----:B------:R-:W-:Y:S06]  /*6ba0*/  UISETP.NE.AND.EX UP0, UPT, UR61, URZ, UPT, UP0 ;  /* 0x000000ff3d00728c */ /* 0x000fec000bf05300 */
[----:B------:R-:W-:Y:S05]  /*6bb0*/  PLOP3.LUT P3, PT, PT, PT, UP0, 0x80, 0x8 ;  /* 0x000000000008781c */ /* 0x000fea0003f6f008 */
[----:B------:R-:W1:Y:S01]  /*6bc0*/  @UP0 LDCU.64 UR4, c[0x0][0x888] ;  /* 0x00011100ff0407ac */ /* 0x000e620008000a00 */
[----:B------:R-:W-:Y:S07]  /*6bd0*/  @UP0 UIMAD UR6, UR36, UR6, URZ ;  /* 0x00000006240602a4 */ /* 0x000fee000f8e02ff */
[----:B------:R-:W-:Y:S01]  /*6be0*/  @!P3 PRMT R46, R0, 0x7610, R46 ;  /* 0x00007610002eb816 */ /* 0x000fe2000000002e */
[----:B-1----:R-:W-:Y:S06]  /*6bf0*/  @UP0 UIMAD.WIDE UR4, UR6, 0x4, UR4 ;  /* 0x00000004060408a5 */ /* 0x002fec000f8e0204 */
[----:B-----5:R-:W-:Y:S02]  /*6c00*/  IMAD.U32 R26, RZ, RZ, UR4 ;  /* 0x00000004ff1a7e24 */ /* 0x020fe4000f8e00ff */
[----:B------:R-:W-:Y:S03]  /*6c10*/  IMAD.U32 R27, RZ, RZ, UR5 ;  /* 0x00000005ff1b7e24 */ /* 0x000fe6000f8e00ff */
[----:B------:R-:W1:Y:S02]  /*6c20*/  @!UP0 LDCU UR4, c[0x0][0x880] ;  /* 0x00011000ff0487ac */ /* 0x000e640008000800 */
[----:B--2---:R2:W5:Y:S02]  /*6c30*/  @P3 LDG.E R26, desc[UR8][R26.64] ;  /* 0x000000081a1a3981 */ /* 0x004564000c1e1900 */
[----:B-12---:R-:W-:Y:S02]  /*6c40*/  @!P3 MOV R26, UR4 ;  /* 0x00000004001abc02 */ /* 0x006fe40008000f00 */
.L_x_116:
[----:B------:R-:W-:Y:S05]  /*6c50*/  @!P4 BRA `(.L_x_117) ;  /* 0x000000000024c947 */ /* 0x000fea0003800000 */
[----:B------:R-:W-:Y:S01]  /*6c60*/  ISETP.NE.U32.AND P3, PT, R40, RZ, PT ;  /* 0x000000ff2800720c */ /* 0x000fe20003f65070 */
[----:B------:R-:W2:Y:S03]  /*6c70*/  LDCU.64 UR4, c[0x0][0x358] ;  /* 0x00006b00ff0477ac */ /* 0x000ea60008000a00 */
[----:B------:R-:W-:Y:S11]  /*6c80*/  ISETP.NE.AND.EX P3, PT, R41, RZ, PT, P3 ;  /* 0x000000ff2900720c */ /* 0x000ff60003f65330 */
[----:B------:R-:W-:Y:S02]  /*6c90*/  @!UPT UIADD3 URZ, UPT, UPT, URZ, URZ, URZ ;  /* 0x000000fffffff290 */ /* 0x000fe4000fffe0ff */
[----:B------:R-:W3:Y:S01]  /*6ca0*/  @P3 LDC.64 R2, c[0x0][0x8a8] ;  /* 0x00022a00ff023b82 */ /* 0x000ee20000000a00 */
[----:B-1----:R-:W-:Y:S04]  /*6cb0*/  @P3 IMAD R0, R42, UR36, RZ ;  /* 0x000000242a003c24 */ /* 0x002fe8000f8e02ff */
[----:B---3--:R-:W-:Y:S05]  /*6cc0*/  @P3 IMAD.WIDE R2, R0, 0x4, R2 ;  /* 0x0000000400023825 */ /* 0x008fea00078e0202 */
[----:B--2--5:R2:W5:Y:S02]  /*6cd0*/  @P3 LDG.E R24, desc[UR4][R2.64] ;  /* 0x0000000402183981 */ /* 0x024564000c1e1900 */
[----:B--2---:R-:W3:Y:S02]  /*6ce0*/  @!P3 LDC R24, c[0x0][0x8a0] ;  /* 0x00022800ff18bb82 */ /* 0x004ee40000000800 */
.L_x_117:
[----:B-----5:R-:W-:Y:S01]  /*6cf0*/  FSETP.NEU.AND P3, PT, R26, RZ, PT ;  /* 0x000000ff1a00720b */ /* 0x020fe20003f6d000 */
[----:B------:R-:W-:Y:S01]  /*6d00*/  ULOP3.LUT UR4, UR54, 0x1, URZ, 0x3c, !UPT ;  /* 0x0000000136047892 */ /* 0x000fe2000f8e3cff */
[----:B------:R-:W-:Y:S01]  /*6d10*/  SEL R4, RZ, 0xffffffff, P2 ;  /* 0xffffffffff047807 */ /* 0x000fe20001000000 */
[----:B------:R-:W-:Y:S01]  /*6d20*/  IMAD.U32 R62, RZ, RZ, UR47 ;  /* 0x0000002fff3e7e24 */ /* 0x000fe2000f8e00ff */
[----:B------:R-:W-:Y:S01]  /*6d30*/  @P1 LOP3.LUT P2, RZ, R46, 0xff, RZ, 0xc0, !PT ;  /* 0x000000ff2eff1812 */ /* 0x000fe2000784c0ff */
[----:B------:R-:W-:Y:S01]  /*6d40*/  IMAD.SHL.U32 R64, R44, 0x2, RZ ;  /* 0x000000022c407824 */ /* 0x000fe200078e00ff */
[----:B-1----:R-:W-:Y:S01]  /*6d50*/  @P1 SEL R0, RZ, 0xffffffff, P3 ;  /* 0xffffffffff001807 */ /* 0x002fe20001800000 */
[----:B------:R-:W-:Y:S01]  /*6d60*/  IMAD.U32 R66, RZ, RZ, UR4 ;  /* 0x00000004ff427e24 */ /* 0x000fe2000f8e00ff */
[----:B------:R-:W-:Y:S01]  /*6d70*/  LEA R53, R22, UR45, 0x3 ;  /* 0x0000002d16357c11 */ /* 0x000fe2000f8e18ff */
[----:B------:R-:W-:Y:S01]  /*6d80*/  IMAD.SHL.U32 R62, R62, 0x1000, RZ ;  /* 0x000010003e3e7824 */ /* 0x000fe200078e00ff */
[----:B------:R-:W-:Y:S01]  /*6d90*/  @P0 SEL R0, R4, R0, !P2 ;  /* 0x0000000004000207 */ /* 0x000fe20005000000 */
[----:B------:R-:W-:Y:S01]  /*6da0*/  BSSY B1, `(.L_x_118) ;  /* 0x0000035000017945 */ /* 0x000fe20003800000 */
[----:B------:R-:W-:Y:S01]  /*6db0*/  PLOP3.LUT P2, PT, PT, PT, UP1, 0x80, 0x8 ;  /* 0x000000000008781c */ /* 0x000fe20003f4f018 */
[----:B------:R-:W-:Y:S01]  /*6dc0*/  IMAD.MOV.U32 R65, RZ, RZ, 0x1 ;  /* 0x00000001ff417424 */ /* 0x000fe200078e00ff */
[----:B------:R-:W-:Y:S01]  /*6dd0*/  @P1 LOP3.LUT R0, R0, 0x1, RZ, 0xc0, !PT ;  /* 0x0000000100001812 */ /* 0x000fe200078ec0ff */
[----:B------:R-:W-:Y:S01]  /*6de0*/  IMAD R25, R22, 0x20, R23 ;  /* 0x0000002016197824 */ /* 0x000fe200078e0217 */
[----:B------:R-:W-:Y:S01]  /*6df0*/  LOP3.LUT P4, R54, R46, 0xff, RZ, 0xc0, !PT ;  /* 0x000000ff2e367812 */ /* 0x000fe2000788c0ff */
[----:B------:R-:W-:Y:S01]  /*6e00*/  IMAD.U32 R63, RZ, RZ, UR47 ;  /* 0x0000002fff3f7e24 */ /* 0x000fe2000f8e00ff */
[----:B------:R-:W-:Y:S01]  /*6e10*/  ISETP.NE.U32.OR P6, PT, R0, 0x1, !P1 ;  /* 0x000000010000780c */ /* 0x000fe20004fc5470 */
[----:B------:R-:W-:Y:S01]  /*6e20*/  IMAD.U32 R0, RZ, RZ, UR47 ;  /* 0x0000002fff007e24 */ /* 0x000fe2000f8e00ff */
[----:B------:R-:W-:Y:S02]  /*6e30*/  SEL R3, RZ, 0xffffffff, P3 ;  /* 0xffffffffff037807 */ /* 0x000fe40001800000 */
[----:B------:R-:W-:Y:S02]  /*6e40*/  CS2R R38, SRZ ;  /* 0x0000000000267805 */ /* 0x000fe4000001ff00 */
[----:B------:R-:W-:Y:S02]  /*6e50*/  P2R R60, PR, RZ, 0x40 ;  /* 0x00000040ff3c7803 */ /* 0x000fe40000000000 */
[----:B------:R-:W-:Y:S02]  /*6e60*/  CS2R R36, SRZ ;  /* 0x0000000000247805 */ /* 0x000fe4000001ff00 */
[----:B------:R-:W-:Y:S02]  /*6e70*/  LEA R0, R0, UR45, 0x3 ;  /* 0x0000002d00007c11 */ /* 0x000fe4000f8e18ff */
[----:B------:R-:W-:Y:S02]  /*6e80*/  CS2R R30, SRZ ;  /* 0x00000000001e7805 */ /* 0x000fe4000001ff00 */
[----:B------:R-:W-:Y:S02]  /*6e90*/  @P2 SEL R3, R4, R3, !P4 ;  /* 0x0000000304032207 */ /* 0x000fe40006000000 */
[----:B------:R-:W-:Y:S02]  /*6ea0*/  CS2R R28, SRZ ;  /* 0x00000000001c7805 */ /* 0x000fe4000001ff00 */
[----:B------:R-:W-:Y:S02]  /*6eb0*/  IADD3 R27, PT, PT, R62, UR45, R64 ;  /* 0x0000002d3e1b7c10 */ /* 0x000fe4000fffe040 */
[----:B------:R-:W-:Y:S02]  /*6ec0*/  LOP3.LUT R3, R3, 0x1, RZ, 0xc0, !PT ;  /* 0x0000000103037812 */ /* 0x000fe400078ec0ff */
[----:B------:R-:W-:Y:S02]  /*6ed0*/  @P6 SHF.L.U32 R2, R66, 0x1f, RZ ;  /* 0x0000001f42026819 */ /* 0x000fe400000006ff */
[----:B------:R-:W-:Y:S02]  /*6ee0*/  ISETP.NE.U32.AND P5, PT, R3, 0x1, PT ;  /* 0x000000010300780c */ /* 0x000fe40003fa5070 */
[----:B------:R1:W2:Y:S02]  /*6ef0*/  @P6 SYNCS.PHASECHK.TRANS64.TRYWAIT P1, [R0+URZ+0x110], R2 ;  /* 0x00011002000065a7 */ /* 0x0002a400080211ff */
[----:B------:R-:W-:Y:S02]  /*6f00*/  P2R R67, PR, RZ, 0x20 ;  /* 0x00000020ff437803 */ /* 0x000fe40000000000 */
[----:B-1----:R-:W-:Y:S04]  /*6f10*/  SHF.L.U32 R2, R57, 0x1f, RZ ;  /* 0x0000001f39027819 */ /* 0x002fe800000006ff */
[----:B------:R1:W4:Y:S01]  /*6f20*/  SYNCS.PHASECHK.TRANS64.TRYWAIT P0, [R53+URZ+0x170], R2 ;  /* 0x00017002350075a7 */ /* 0x00032200080011ff */
[----:B--2---:R-:W-:Y:S01]  /*6f30*/  @P6 SEL R65, RZ, 0x1, !P1 ;  /* 0x00000001ff416807 */ /* 0x004fe20004800000 */
[----:B-1----:R-:W-:Y:S06]  /*6f40*/  @!P6 BRA `(.L_x_119) ;  /* 0x000000000068e947 */ /* 0x002fec0003800000 */
[----:B------:R-:W-:Y:S01]  /*6f50*/  LOP3.LUT P6, RZ, R45, 0x40, RZ, 0xc0, !PT ;  /* 0x000000402dff7812 */ /* 0x000fe200078cc0ff */
[----:B------:R-:W-:Y:S01]  /*6f60*/  VIADD R3, R27, 0x300 ;  /* 0x000003001b037836 */ /* 0x000fe20000000000 */
[----:B------:R-:W-:Y:S01]  /*6f70*/  ISETP.NE.AND P2, PT, R65, RZ, PT ;  /* 0x000000ff4100720c */ /* 0x000fe20003f45270 */
[----:B------:R-:W-:Y:S01]  /*6f80*/  BSSY B0, `(.L_x_120) ;  /* 0x000000d000007945 */ /* 0x000fe20003800000 */
[----:B------:R-:W-:Y:S01]  /*6f90*/  PLOP3.LUT P1, PT, PT, PT, PT, 0x8, 0x80 ;  /* 0x000000000080781c */ /* 0x000fe20003f2e170 */
[----:B------:R-:W-:Y:S01]  /*6fa0*/  @P5 VIADD R4, R27, 0x310 ;  /* 0x000003101b045836 */ /* 0x000fe20000000000 */
[----:B------:R-:W-:Y:S02]  /*6fb0*/  @P5 PLOP3.LUT P1, PT, P6, PT, PT, 0x80, 0x8 ;  /* 0x000000000008581c */ /* 0x000fe4000372f070 */
[----:B------:R-:W-:Y:S02]  /*6fc0*/  CS2R R38, SRZ ;  /* 0x0000000000267805 */ /* 0x000fe4000001ff00 */
[----:B------:R-:W-:Y:S02]  /*6fd0*/  CS2R R36, SRZ ;  /* 0x0000000000247805 */ /* 0x000fe4000001ff00 */
[----:B------:R-:W-:Y:S02]  /*6fe0*/  CS2R R30, SRZ ;  /* 0x00000000001e7805 */ /* 0x000fe4000001ff00 */
[----:B------:R-:W-:Y:S05]  /*6ff0*/  CS2R R28, SRZ ;  /* 0x00000000001c7805 */ /* 0x000fea000001ff00 */
[----:B------:R-:W-:Y:S01]  /*7000*/  @P1 VIADD R4, R3, 0xfffffff0 ;  /* 0xfffffff003041836 */ /* 0x000fe20000000000 */
[----:B------:R-:W-:Y:S06]  /*7010*/  @P2 BRA `(.L_x_121) ;  /* 0x00000000000c2947 */ /* 0x000fec0003800000 */
[----:B------:R-:W-:Y:S04]  /*7020*/  SHF.L.U32 R3, R66, 0x1f, RZ ;  /* 0x0000001f42037819 */ /* 0x000fe800000006ff */
[----:B------:R-:W1:Y:S02]  /*7030*/  SYNCS.PHASECHK.TRANS64.TRYWAIT P1, [R0+URZ+0x110], R3 ;  /* 0x00011003000075a7 */ /* 0x000e6400080211ff */
[----:B-1----:R-:W-:Y:S05]  /*7040*/  @!P1 BRA `(.L_x_122) ;  /* 0x0000002400409947 */ /* 0x002fea0003800000 */
.L_x_121:
[----:B------:R-:W-:Y:S05]  /*7050*/  BSYNC B0 ;  /* 0x0000000000007941 */ /* 0x000fea0003800000 */
.L_x_120:
[----:B------:R-:W-:Y:S01]  /*7060*/  UIADD3 UR4, UPT, UPT, UR47, 0x1, URZ ;  /* 0x000000012f047890 */ /* 0x000fe2000fffe0ff */
[----:B------:R-:W-:Y:S03]  /*7070*/  ISETP.NE.AND P1, PT, R67, RZ, PT ;  /* 0x000000ff4300720c */ /* 0x000fe60003f25270 */
[----:B------:R-:W-:Y:S04]  /*7080*/  UISETP.NE.AND UP0, UPT, UR4, 0x3, UPT ;  /* 0x000000030400788c */ /* 0x000fe8000bf05270 */
[----:B------:R-:W-:Y:S02]  /*7090*/  USEL UR5, URZ, 0x1, UP0 ;  /* 0x00000001ff057887 */ /* 0x000fe40008000000 */
[----:B------:R-:W-:Y:S04]  /*70a0*/  USEL UR4, UR4, URZ, UP0 ;  /* 0x000000ff04047287 */ /* 0x000fe80008000000 */
[----:B------:R2:W1:Y:S01]  /*70b0*/  @P1 LDS.128 R36, [R4] ;  /* 0x0000000004241984 */ /* 0x0004620000000c00 */
[----:B------:R-:W-:Y:S01]  /*70c0*/  LOP3.LUT R66, R66, UR5, RZ, 0x3c, !PT ;  /* 0x0000000542427c12 */ /* 0x000fe2000f8e3cff */
[----:B------:R-:W-:Y:S02]  /*70d0*/  IMAD.U32 R63, RZ, RZ, UR4 ;  /* 0x00000004ff3f7e24 */ /* 0x000fe4000f8e00ff */
[----:B------:R2:W1:Y:S04]  /*70e0*/  @P1 LDS.128 R28, [R27+0x300] ;  /* 0x000300001b1c1984 */ /* 0x0004680000000c00 */
.L_x_119:
[----:B------:R-:W-:Y:S05]  /*70f0*/  BSYNC B1 ;  /* 0x0000000000017941 */ /* 0x000fea0003800000 */
.L_x_118:
[----:B-1----:R-:W-:Y:S04]  /*7100*/  SHF.R.U32.HI R0, RZ, 0x15, R25 ;  /* 0x00000015ff007819 */ /* 0x002fe80000011619 */
[----:B------:R-:W-:Y:S01]  /*7110*/  LOP3.LUT P1, RZ, R0, 0x3, R47, 0x48, !PT ;  /* 0x0000000300ff7812 */ /* 0x000fe2000782482f */
[----:B------:R-:W-:Y:S01]  /*7120*/  @!UPT UIADD3 URZ, UPT, UPT, URZ, URZ, URZ ;  /* 0x000000fffffff290 */ /* 0x000fe2000fffe0ff */
[----:B----4-:R-:W-:Y:S11]  /*7130*/  @P0 BRA `(.L_x_123) ;  /* 0x0000000000080947 */ /* 0x010ff60003800000 */
[----:B------:R-:W1:Y:S02]  /*7140*/  SYNCS.PHASECHK.TRANS64.TRYWAIT P0, [R53+URZ+0x170], R2 ;  /* 0x00017002350075a7 */ /* 0x000e6400080011ff */
[----:B-1----:R-:W-:Y:S05]  /*7150*/  @!P0 BRA `(.L_x_124) ;  /* 0x0000002400108947 */ /* 0x002fea0003800000 */
.L_x_123:
[----:B------:R-:W-:Y:S05]  /*7160*/  @!P1 BRA `(.L_x_125) ;  /* 0x0000000000409947 */ /* 0x000fea0003800000 */
[----:B------:R-:W4:Y:S01]  /*7170*/  LDCU.64 UR8, c[0x4][0x70] ;  /* 0x01000e00ff0877ac */ /* 0x000f220008000a00 */
[----:B------:R-:W-:Y:S01]  /*7180*/  MOV R3, 0x0 ;  /* 0x0000000000037802 */ /* 0x000fe20000000f00 */
[----:B------:R-:W-:Y:S02]  /*7190*/  HFMA2 R12, -RZ, RZ, 0, 5.9604644775390625e-08 ;  /* 0x00000001ff0c7431 */ /* 0x000fe400000001ff */
[----:B------:R-:W-:Y:S02]  /*71a0*/  IMAD.MOV.U32 R8, RZ, RZ, 0x192 ;  /* 0x00000192ff087424 */ /* 0x000fe400078e00ff */
[----:B------:R-:W-:Y:S01]  /*71b0*/  IMAD.MOV.U32 R13, RZ, RZ, RZ ;  /* 0x000000ffff0d7224 */ /* 0x000fe200078e00ff */
[----:B------:R-:W5:Y:S01]  /*71c0*/  LDCU.64 UR6, c[0x4][0x78] ;  /* 0x01000f00ff0677ac */ /* 0x000f620008000a00 */
[----:B-1----:R-:W1:Y:S01]  /*71d0*/  LDC.64 R2, c[0x4][R3] ;  /* 0x0100000003027b82 */ /* 0x002e620000000a00 */
[----:B------:R-:W3:Y:S01]  /*71e0*/  LDCU.64 UR4, c[0x4][0x10] ;  /* 0x01000200ff0477ac */ /* 0x000ee20008000a00 */
[----:B----4-:R-:W-:Y:S01]  /*71f0*/  MOV R5, UR9 ;  /* 0x0000000900057c02 */ /* 0x010fe20008000f00 */
[----:B--2---:R-:W-:Y:S01]  /*7200*/  IMAD.U32 R4, RZ, RZ, UR8 ;  /* 0x00000008ff047e24 */ /* 0x004fe2000f8e00ff */
[----:B-----5:R-:W-:Y:S01]  /*7210*/  MOV R7, UR7 ;  /* 0x0000000700077c02 */ /* 0x020fe20008000f00 */
[----:B------:R-:W-:Y:S01]  /*7220*/  IMAD.U32 R6, RZ, RZ, UR6 ;  /* 0x00000006ff067e24 */ /* 0x000fe2000f8e00ff */
[----:B---3--:R-:W-:Y:S01]  /*7230*/  MOV R11, UR5 ;  /* 0x00000005000b7c02 */ /* 0x008fe20008000f00 */
[----:B------:R-:W-:Y:S02]  /*7240*/  IMAD.U32 R10, RZ, RZ, UR4 ;  /* 0x00000004ff0a7e24 */ /* 0x000fe4000f8e00ff */
[----:B------:R-:W-:Y:S07]  /*7250*/  LEPC R20, `(.L_x_125) ;  /* 0x000000001014794e */ /* 0x000fee0000000000 */
[----:B-1----:R-:W-:Y:S05]  /*7260*/  CALL.ABS.NOINC R2 ;  /* 0x0000000002007343 */ /* 0x002fea0003c00000 */
.L_x_125:
[----:B------:R-:W-:Y:S01]  /*7270*/  SHF.L.U32 R3, R28, 0x10, RZ ;  /* 0x000000101c037819 */ /* 0x000fe200000006ff */
[----:B------:R-:W-:Y:S05]  /*7280*/  WARPSYNC.ALL ;  /* 0x0000000000007948 */ /* 0x000fea0003800000 */
[----:B------:R-:W-:Y:S01]  /*7290*/  R2UR UR4, R25 ;  /* 0x00000000190472ca */ /* 0x000fe200000e0000 */
[----:B------:R-:W-:Y:S01]  /*72a0*/  BSSY.RECONVERGENT B0, `(.L_x_126) ;  /* 0x0000056000007945 */ /* 0x000fe20003800200 */
[C---:B------:R-:W-:Y:S02]  /*72b0*/  SHF.L.U32 R20, R29.reuse, 0x10, RZ ;  /* 0x000000101d147819 */ /* 0x040fe400000006ff */
[----:B------:R-:W-:Y:S02]  /*72c0*/  LOP3.LUT R21, R29, 0xffff0000, RZ, 0xc0, !PT ;  /* 0xffff00001d157812 */ /* 0x000fe400078ec0ff */
[----:B------:R-:W-:Y:S02]  /*72d0*/  MOV R61, 0x10 ;  /* 0x00000010003d7802 */ /* 0x000fe40000000f00 */
[----:B------:R-:W-:Y:S02]  /*72e0*/  LOP3.LUT P6, RZ, R45, 0x40, RZ, 0xc0, !PT ;  /* 0x000000402dff7812 */ /* 0x000fe400078cc0ff */
[----:B------:R-:W-:Y:S02]  /*72f0*/  ISETP.NE.AND P0, PT, R58, RZ, PT ;  /* 0x000000ff3a00720c */ /* 0x000fe40003f05270 */
[----:B------:R-:W-:Y:S01]  /*7300*/  SEL R61, R61, 0xfffffff0, !P6 ;  /* 0xfffffff03d3d7807 */ /* 0x000fe20007000000 */
[----:B--2---:R-:W3:Y:S02]  /*7310*/  LDTM.x16 R4, tmem[UR4] ;  /* 0x00000004000479ee */ /* 0x004ee40008240000 */
[----:B---3--:R-:W-:Y:S01]  /*7320*/  FMUL R0, R24, R4 ;  /* 0x0000000418007220 */ /* 0x008fe20000400000 */
[----:B------:R-:W-:Y:S01]  /*7330*/  LOP3.LUT R4, R28, 0xffff0000, RZ, 0xc0, !PT ;  /* 0xffff00001c047812 */ /* 0x000fe200078ec0ff */
[C---:B-1----:R-:W-:Y:S01]  /*7340*/  FMUL R2, R24.reuse, R5 ;  /* 0x0000000518027220 */ /* 0x042fe20000400000 */
[----:B------:R-:W-:Y:S01]  /*7350*/  FMUL R7, R24, R7 ;  /* 0x0000000718077220 */ /* 0x000fe20000400000 */
[----:B------:R-:W-:Y:S01]  /*7360*/  FFMA R0, R26, R3, R0 ;  /* 0x000000031a007223 */ /* 0x000fe20000000000 */
[----:B------:R-:W-:Y:S01]  /*7370*/  FMUL R3, R24, R6 ;  /* 0x0000000618037220 */ /* 0x000fe20000400000 */
[----:B------:R-:W-:Y:S01]  /*7380*/  FFMA R2, R26, R4, R2 ;  /* 0x000000041a027223 */ /* 0x000fe20000000002 */
[C---:B------:R-:W-:Y:S01]  /*7390*/  FMUL R4, R24.reuse, R8 ;  /* 0x0000000818047220 */ /* 0x040fe20000400000 */
[C---:B------:R-:W-:Y:S01]  /*73a0*/  FMUL R8, R24.reuse, R12 ;  /* 0x0000000c18087220 */ /* 0x040fe20000400000 */
[----:B------:R-:W-:Y:S01]  /*73b0*/  FMUL R12, R24, R16 ;  /* 0x00000010180c7220 */ /* 0x000fe20000400000 */
[----:B------:R-:W-:Y:S01]  /*73c0*/  SHF.L.U32 R16, R30, 0x10, RZ ;  /* 0x000000101e107819 */ /* 0x000fe200000006ff */
[----:B------:R-:W-:Y:S01]  /*73d0*/  FFMA R3, R26, R20, R3 ;  /* 0x000000141a037223 */ /* 0x000fe20000000003 */
[----:B------:R-:W-:Y:S01]  /*73e0*/  F2FP.BF16.F32.PACK_AB R32, R2, R0 ;  /* 0x000000000220723e */ /* 0x000fe200000010ff */
[----:B------:R-:W-:Y:S01]  /*73f0*/  FFMA R7, R26, R21, R7 ;  /* 0x000000151a077223 */ /* 0x000fe20000000007 */
[----:B------:R-:W-:Y:S01]  /*7400*/  LOP3.LUT R0, R30, 0xffff0000, RZ, 0xc0, !PT ;  /* 0xffff00001e007812 */ /* 0x000fe200078ec0ff */
[----:B------:R-:W-:Y:S01]  /*7410*/  FMUL R5, R24, R9 ;  /* 0x0000000918057220 */ /* 0x000fe20000400000 */
[C---:B------:R-:W-:Y:S01]  /*7420*/  SHF.L.U32 R2, R31.reuse, 0x10, RZ ;  /* 0x000000101f027819 */ /* 0x040fe200000006ff */
[----:B------:R-:W-:Y:S01]  /*7430*/  FFMA R4, R26, R16, R4 ;  /* 0x000000101a047223 */ /* 0x000fe20000000004 */
[----:B------:R-:W-:Y:S01]  /*7440*/  LOP3.LUT R16, R31, 0xffff0000, RZ, 0xc0, !PT ;  /* 0xffff00001f107812 */ /* 0x000fe200078ec0ff */
[----:B------:R-:W-:Y:S01]  /*7450*/  FMUL R6, R24, R10 ;  /* 0x0000000a18067220 */ /* 0x000fe20000400000 */
[----:B------:R-:W-:Y:S01]  /*7460*/  F2FP.BF16.F32.PACK_AB R33, R7, R3 ;  /* 0x000000030721723e */ /* 0x000fe200000010ff */
[----:B------:R-:W-:Y:S01]  /*7470*/  FFMA R5, R26, R0, R5 ;  /* 0x000000001a057223 */ /* 0x000fe20000000005 */
[----:B------:R-:W-:Y:S01]  /*7480*/  SHF.L.U32 R0, R36, 0x10, RZ ;  /* 0x0000001024007819 */ /* 0x000fe200000006ff */
[----:B------:R-:W-:Y:S01]  /*7490*/  FMUL R11, R24, R11 ;  /* 0x0000000b180b7220 */ /* 0x000fe20000400000 */
[----:B------:R-:W-:Y:S01]  /*74a0*/  FFMA R6, R26, R2, R6 ;  /* 0x000000021a067223 */ /* 0x000fe20000000006 */
[----:B------:R-:W-:Y:S01]  /*74b0*/  LOP3.LUT R2, R36, 0xffff0000, RZ, 0xc0, !PT ;  /* 0xffff000024027812 */ /* 0x000fe200078ec0ff */
[----:B------:R-:W-:Y:S01]  /*74c0*/  FMUL R9, R24, R13 ;  /* 0x0000000d18097220 */ /* 0x000fe20000400000 */
[C---:B------:R-:W-:Y:S01]  /*74d0*/  FFMA R11, R26.reuse, R16, R11 ;  /* 0x000000101a0b7223 */ /* 0x040fe2000000000b */
[C---:B------:R-:W-:Y:S01]  /*74e0*/  SHF.L.U32 R3, R37.reuse, 0x10, RZ ;  /* 0x0000001025037819 */ /* 0x040fe200000006ff */
[----:B------:R-:W-:Y:S01]  /*74f0*/  FFMA R8, R26, R0, R8 ;  /* 0x000000001a087223 */ /* 0x000fe20000000008 */
[C---:B------:R-:W-:Y:S01]  /*7500*/  FMUL R10, R24.reuse, R14 ;  /* 0x0000000e180a7220 */ /* 0x040fe20000400000 */
[----:B------:R-:W-:Y:S01]  /*7510*/  LOP3.LUT R0, R37, 0xffff0000, RZ, 0xc0, !PT ;  /* 0xffff000025007812 */ /* 0x000fe200078ec0ff */
[----:B------:R-:W-:Y:S01]  /*7520*/  FMUL R15, R24, R15 ;  /* 0x0000000f180f7220 */ /* 0x000fe20000400000 */
[C---:B------:R-:W-:Y:S01]  /*7530*/  FFMA R9, R26.reuse, R2, R9 ;  /* 0x000000021a097223 */ /* 0x040fe20000000009 */
[----:B------:R-:W-:Y:S01]  /*7540*/  FFMA R10, R26, R3, R10 ;  /* 0x000000031a0a7223 */ /* 0x000fe2000000000a */
[----:B------:R-:W-:Y:S01]  /*7550*/  SHF.L.U32 R2, R38, 0x10, RZ ;  /* 0x0000001026027819 */ /* 0x000fe200000006ff */
[----:B------:R-:W-:Y:S01]  /*7560*/  FFMA R15, R26, R0, R15 ;  /* 0x000000001a0f7223 */ /* 0x000fe2000000000f */
[----:B------:R-:W-:Y:S01]  /*7570*/  F2FP.BF16.F32.PACK_AB R34, R5, R4 ;  /* 0x000000040522723e */ /* 0x000fe200000010ff */
[----:B------:R-:W-:Y:S01]  /*7580*/  FMUL R13, R24, R17 ;  /* 0x00000011180d7220 */ /* 0x000fe20000400000 */
[----:B------:R-:W-:Y:S01]  /*7590*/  LOP3.LUT R3, R38, 0xffff0000, RZ, 0xc0, !PT ;  /* 0xffff000026037812 */ /* 0x000fe200078ec0ff */
[C---:B------:R-:W-:Y:S01]  /*75a0*/  FMUL R14, R24.reuse, R18 ;  /* 0x00000012180e7220 */ /* 0x040fe20000400000 */
[C---:B------:R-:W-:Y:S01]  /*75b0*/  SHF.L.U32 R4, R39.reuse, 0x10, RZ ;  /* 0x0000001027047819 */ /* 0x040fe200000006ff */
[----:B------:R-:W-:Y:S01]  /*75c0*/  FMUL R19, R24, R19 ;  /* 0x0000001318137220 */ /* 0x000fe20000400000 */
[----:B------:R-:W-:Y:S01]  /*75d0*/  LOP3.LUT R0, R39, 0xffff0000, RZ, 0xc0, !PT ;  /* 0xffff000027007812 */ /* 0x000fe200078ec0ff */
[C---:B------:R-:W-:Y:S01]  /*75e0*/  FFMA R12, R26.reuse, R2, R12 ;  /* 0x000000021a0c7223 */ /* 0x040fe2000000000c */
[----:B------:R-:W-:Y:S01]  /*75f0*/  F2FP.BF16.F32.PACK_AB R35, R11, R6 ;  /* 0x000000060b23723e */ /* 0x000fe200000010ff */
[C---:B------:R-:W-:Y:S01]  /*7600*/  FFMA R13, R26.reuse, R3, R13 ;  /* 0x000000031a0d7223 */ /* 0x040fe2000000000d */
[C---:B------:R-:W-:Y:S01]  /*7610*/  FFMA R14, R26.reuse, R4, R14 ;  /* 0x000000041a0e7223 */ /* 0x040fe2000000000e */
[----:B------:R-:W-:Y:S01]  /*7620*/  FFMA R19, R26, R0, R19 ;  /* 0x000000001a137223 */ /* 0x000fe20000000013 */
[----:B------:R-:W-:Y:S01]  /*7630*/  F2FP.BF16.F32.PACK_AB R8, R9, R8 ;  /* 0x000000080908723e */ /* 0x000fe200000010ff */
[----:B------:R1:W-:Y:S01]  /*7640*/  STS.128 [R27+0x300], R32 ;  /* 0x000300201b007388 */ /* 0x0003e20000000c00 */
[----:B------:R-:W-:Y:S02]  /*7650*/  F2FP.BF16.F32.PACK_AB R9, R15, R10 ;  /* 0x0000000a0f09723e */ /* 0x000fe400000010ff */
[----:B------:R-:W-:Y:S02]  /*7660*/  F2FP.BF16.F32.PACK_AB R10, R13, R12 ;  /* 0x0000000c0d0a723e */ /* 0x000fe400000010ff */
[----:B------:R-:W-:Y:S02]  /*7670*/  F2FP.BF16.F32.PACK_AB R11, R19, R14 ;  /* 0x0000000e130b723e */ /* 0x000fe400000010ff */
[----:B------:R-:W-:Y:S05]  /*7680*/  IADD3 R0, PT, PT, R27, R61, RZ ;  /* 0x0000003d1b007210 */ /* 0x000fea0007ffe0ff */
[----:B------:R1:W-:Y:S01]  /*7690*/  STS.128 [R0+0x300], R8 ;  /* 0x0003000800007388 */ /* 0x0003e20000000c00 */
[----:B------:R-:W-:Y:S01]  /*76a0*/  @!PT LDS RZ, [RZ] ;  /* 0x00000000fffff984 */ /* 0x000fe20000000800 */
[----:B------:R-:W-:Y:S01]  /*76b0*/  @!PT LDS RZ, [RZ] ;  /* 0x00000000fffff984 */ /* 0x000fe20000000800 */
[----:B------:R-:W-:Y:S01]  /*76c0*/  @!PT LDS RZ, [RZ] ;  /* 0x00000000fffff984 */ /* 0x000fe20000000800 */
[----:B------:R-:W-:Y:S01]  /*76d0*/  @!PT LDS RZ, [RZ] ;  /* 0x00000000fffff984 */ /* 0x000fe20000000800 */
[----:B------:R2:W-:Y:S07]  /*76e0*/  MEMBAR.ALL.CTA ;  /* 0x0000000000007992 */ /* 0x0005ee0000008000 */
[----:B--2---:R-:W2:Y:S02]  /*76f0*/  FENCE.VIEW.ASYNC.S ;  /* 0x00000000000073c6 */ /* 0x004ea40000000000 */
[----:B--2---:R-:W-:Y:S06]  /*7700*/  BAR.SYNC.DEFER_BLOCKING 0x1, 0x80 ;  /* 0x0042000000007b1d */ /* 0x004fec0000010000 */
[----:B------:R-:W-:Y:S05]  /*7710*/  @P0 BRA `(.L_x_127) ;  /* 0x0000000000380947 */ /* 0x000fea0003800000 */
[----:B------:R-:W2:Y:S01]  /*7720*/  LDCU.64 UR6, c[0x0][0x348] ;  /* 0x00006900ff0677ac */ /* 0x000ea20008000a00 */
[----:B------:R-:W-:Y:S01]  /*7730*/  R2UR UR5, R62 ;  /* 0x000000003e0572ca */ /* 0x000fe200000e0000 */
[----:B------:R-:W-:Y:S01]  /*7740*/  UMOV UR51, UR36 ;  /* 0x0000002400337c82 */ /* 0x000fe20008000000 */
[----:B------:R-:W-:Y:S01]  /*7750*/  UIADD3 UR9, UPT, UPT, UR49, 0x20, URZ ;  /* 0x0000002031097890 */ /* 0x000fe2000fffe0ff */
[----:B------:R-:W-:Y:S01]  /*7760*/  UMOV UR10, UR50 ;  /* 0x00000032000a7c82 */ /* 0x000fe20008000000 */
[----:B------:R-:W-:Y:S09]  /*7770*/  UMOV UR11, UR36 ;  /* 0x00000024000b7c82 */ /* 0x000ff20008000000 */
[----:B------:R-:W-:Y:S02]  /*7780*/  UIADD3 UR5, UPT, UPT, UR45, UR5, URZ ;  /* 0x000000052d057290 */ /* 0x000fe4000fffe0ff */
[----:B--2---:R-:W-:Y:S02]  /*7790*/  UIADD3 UR4, UP0, UPT, UR6, 0x680, URZ ;  /* 0x0000068006047890 */ /* 0x004fe4000ff1e0ff */
[----:B------:R-:W-:Y:S02]  /*77a0*/  UIADD3 UR48, UPT, UPT, UR5, 0x300, URZ ;  /* 0x0000030005307890 */ /* 0x000fe4000fffe0ff */
[----:B------:R-:W-:Y:S02]  /*77b0*/  UIADD3 UR8, UPT, UPT, UR5, 0xb00, URZ ;  /* 0x00000b0005087890 */ /* 0x000fe4000fffe0ff */
[----:B------:R-:W-:Y:S09]  /*77c0*/  UIADD3.X UR5, UPT, UPT, URZ, UR7, URZ, UP0, !UPT ;  /* 0x00000007ff057290 */ /* 0x000ff200087fe4ff */
[----:B------:R2:W-:Y:S01]  /*77d0*/  UTMASTG.3D [UR48], [UR4] ;  /* 0x00000030040073b5 */ /* 0x0005e20008010000 */
[----:B------:R2:W-:Y:S02]  /*77e0*/  UTMASTG.3D [UR8], [UR4] ;  /* 0x00000008040073b5 */ /* 0x0005e40008010000 */
[----:B--2---:R0:W-:Y:S02]  /*77f0*/  UTMACMDFLUSH ;  /* 0x00000000000079b7 */ /* 0x0041e40000000000 */
.L_x_127:
[----:B------:R-:W-:Y:S05]  /*7800*/  BSYNC.RECONVERGENT B0 ;  /* 0x0000000000007941 */ /* 0x000fea0003800200 */
.L_x_126:
[----:B------:R-:W-:Y:S01]  /*7810*/  UIADD3 UR46, UPT, UPT, UR47, 0x1, URZ ;  /* 0x000000012f2e7890 */ /* 0x000fe2000fffe0ff */
[----:B------:R-:W-:Y:S03]  /*7820*/  BSSY.RECONVERGENT B0, `(.L_x_128) ;  /* 0x0000005000007945 */ /* 0x000fe60003800200 */
[----:B------:R-:W-:Y:S04]  /*7830*/  UISETP.NE.AND UP0, UPT, UR46, 0x3, UPT ;  /* 0x000000032e00788c */ /* 0x000fe8000bf05270 */
[----:B------:R-:W-:Y:S01]  /*7840*/  USEL UR44, UR46, URZ, UP0 ;  /* 0x000000ff2e2c7287 */ /* 0x000fe20008000000 */
[----:B------:R-:W-:Y:S11]  /*7850*/  @P0 BRA `(.L_x_129) ;  /* 0x0000000000040947 */ /* 0x000ff60003800000 */
[----:B------:R-:W-:Y:S04]  /*7860*/  DEPBAR.LE SB0, 0x1 ;  /* 0x000080400000791a */ /* 0x000fe80000000000 */
.L_x_129:
[----:B------:R-:W-:Y:S05]  /*7870*/  BSYNC.RECONVERGENT B0 ;  /* 0x0000000000007941 */ /* 0x000fea0003800200 */
.L_x_128:
[----:B------:R-:W-:Y:S01]  /*7880*/  BAR.SYNC.DEFER_BLOCKING 0x1, 0x80 ;  /* 0x0042000000007b1d */ /* 0x000fe20000010000 */
[----:B------:R-:W-:Y:S01]  /*7890*/  ISETP.NE.AND P1, PT, R60, RZ, PT ;  /* 0x000000ff3c00720c */ /* 0x000fe20003f25270 */
[----:B------:R-:W-:Y:S01]  /*78a0*/  UISETP.NE.AND UP0, UPT, UR53, URZ, UPT ;  /* 0x000000ff3500728c */ /* 0x000fe2000bf05270 */
[----:B------:R-:W-:Y:S11]  /*78b0*/  LEA R3, R63, UR45, 0x3 ;  /* 0x0000002d3f037c11 */ /* 0x000ff6000f8e18ff */
[----:B------:R-:W-:Y:S01]  /*78c0*/  @P1 SHF.L.U32 R4, R66, 0x1f, RZ ;  /* 0x0000001f42041819 */ /* 0x000fe200000006ff */
[----:B------:R-:W-:Y:S06]  /*78d0*/  BRA.U !UP0, `(.L_x_130) ;  /* 0x0000000108247547 */ /* 0x000fec000b800000 */
[----:B-1----:R-:W1:Y:S01]  /*78e0*/  S2R R0, SR_CgaCtaId ;  /* 0x0000000000007919 */ /* 0x002e620000008800 */
[----:B------:R-:W-:Y:S01]  /*78f0*/  IMAD.U32 R2, RZ, RZ, UR52 ;  /* 0x00000034ff027e24 */ /* 0x000fe2000f8e00ff */
[----:B------:R-:W-:Y:S04]  /*7900*/  UIADD3 UR4, UPT, UPT, UR52, 0x1, URZ ;  /* 0x0000000134047890 */ /* 0x000fe8000fffe0ff */
[----:B------:R-:W-:Y:S01]  /*7910*/  @P1 LEA R2, R2, UR45, 0x3 ;  /* 0x0000002d02021c11 */ /* 0x000fe2000f8e18ff */
[----:B------:R-:W-:Y:S04]  /*7920*/  UISETP.NE.AND UP0, UPT, UR4, 0x3, UPT ;  /* 0x000000030400788c */ /* 0x000fe8000bf05270 */
[----:B------:R-:W-:Y:S01]  /*7930*/  @P1 VIADD R2, R2, 0x128 ;  /* 0x0000012802021836 */ /* 0x000fe20000000000 */
[----:B------:R-:W-:Y:S04]  /*7940*/  USEL UR52, UR4, URZ, UP0 ;  /* 0x000000ff04347287 */ /* 0x000fe80008000000 */
[----:B-1----:R-:W-:Y:S04]  /*7950*/  @P1 PRMT R0, R0, 0x654, R2 ;  /* 0x0000065400001816 */ /* 0x002fe80000000002 */
[----:B------:R2:W-:Y:S04]  /*7960*/  @P1 SYNCS.ARRIVE.TRANS64.RED.A1T0 RZ, [R0+URZ], RZ ;  /* 0x000000ff00ff19a7 */ /* 0x0005e800081004ff */
.L_x_130:
[----:B------:R-:W3:Y:S01]  /*7970*/  @P1 SYNCS.PHASECHK.TRANS64.TRYWAIT P0, [R3+URZ+0x110], R4 ;  /* 0x00011004030015a7 */ /* 0x000ee200080011ff */
[----:B------:R-:W-:Y:S01]  /*7980*/  BSSY B1, `(.L_x_131) ;  /* 0x0000012000017945 */ /* 0x000fe20003800000 */
[----:B---3--:R-:W-:Y:S03]  /*7990*/  @P1 SEL R65, RZ, 0x1, !P0 ;  /* 0x00000001ff411807 */ /* 0x008fe60004000000 */
[----:B------:R-:W-:Y:S05]  /*79a0*/  @!P1 BRA `(.L_x_132) ;  /* 0x00000000003c9947 */ /* 0x000fea0003800000 */
[----:B------:R-:W-:Y:S01]  /*79b0*/  ISETP.NE.AND P1, PT, R67, RZ, PT ;  /* 0x000000ff4300720c */ /* 0x000fe20003f25270 */
[----:B------:R-:W-:Y:S01]  /*79c0*/  BSSY B0, `(.L_x_133) ;  /* 0x0000009000007945 */ /* 0x000fe20003800000 */
[----:B------:R-:W-:Y:S11]  /*79d0*/  ISETP.NE.AND P0, PT, R65, RZ, PT ;  /* 0x000000ff4100720c */ /* 0x000ff60003f05270 */
[----:B------:R-:W-:Y:S05]  /*79e0*/  @P1 IMAD R63, R63, 0x1000, R64 ;  /* 0x000010003f3f1824 */ /* 0x000fea00078e0240 */
[----:B-12---:R-:W-:Y:S05]  /*79f0*/  @P1 IADD3 R0, PT, PT, R63, UR45, RZ ;  /* 0x0000002d3f001c10 */ /* 0x006fea000fffe0ff */
[----:B------:R-:W-:Y:S01]  /*7a00*/  @P1 IMAD.IADD R0, R61, 0x1, R0 ;  /* 0x000000013d001824 */ /* 0x000fe200078e0200 */
[----:B------:R-:W-:Y:S06]  /*7a10*/  @P0 BRA `(.L_x_134) ;  /* 0x00000000000c0947 */ /* 0x000fec0003800000 */
[----:B------:R-:W-:Y:S04]  /*7a20*/  SHF.L.U32 R66, R66, 0x1f, RZ ;  /* 0x0000001f42427819 */ /* 0x000fe800000006ff */
[----:B------:R-:W1:Y:S02]  /*7a30*/  SYNCS.PHASECHK.TRANS64.TRYWAIT P0, [R3+URZ+0x110], R66 ;  /* 0x00011042030075a7 */ /* 0x000e6400080011ff */
[----:B-1----:R-:W-:Y:S05]  /*7a40*/  @!P0 BRA `(.L_x_135) ;  /* 0x0000001800e88947 */ /* 0x002fea0003800000 */
.L_x_134:
[----:B------:R-:W-:Y:S05]  /*7a50*/  BSYNC B0 ;  /* 0x0000000000007941 */ /* 0x000fea0003800000 */
.L_x_133:
[----:B------:R-:W-:Y:S11]  /*7a60*/  ISETP.NE.AND P0, PT, R67, RZ, PT ;  /* 0x000000ff4300720c */ /* 0x000ff60003f05270 */
[----:B------:R-:W-:Y:S02]  /*7a70*/  @!UPT UIADD3 URZ, UPT, UPT, URZ, URZ, URZ ;  /* 0x000000fffffff290 */ /* 0x000fe4000fffe0ff */
[----:B------:R3:W4:Y:S04]  /*7a80*/  @P0 LDS.128 R28, [R63+UR45+0x300] ;  /* 0x0003002d3f1c0984 */ /* 0x0007280008000c00 */
[----:B------:R3:W2:Y:S02]  /*7a90*/  @P0 LDS.128 R36, [R0+0x300] ;  /* 0x0003000000240984 */ /* 0x0006a40000000c00 */
.L_x_132:
[----:B------:R-:W-:Y:S05]  /*7aa0*/  BSYNC B1 ;  /* 0x0000000000017941 */ /* 0x000fea0003800000 */
.L_x_131:
[----:B-123--:R-:W-:Y:S05]  /*7ab0*/  VIADD R0, R25, 0x10 ;  /* 0x0000001019007836 */ /* 0x00efea0000000000 */
[----:B------:R-:W-:Y:S04]  /*7ac0*/  SHF.R.U32.HI R0, RZ, 0x15, R0 ;  /* 0x00000015ff007819 */ /* 0x000fe80000011600 */
[----:B------:R-:W-:Y:S11]  /*7ad0*/  LOP3.LUT P0, RZ, R0, 0x3, R47, 0x48, !PT ;  /* 0x0000000300ff7812 */ /* 0x000ff6000780482f */
[----:B------:R-:W-:Y:S02]  /*7ae0*/  @!UPT UIADD3 URZ, UPT, UPT, URZ, URZ, URZ ;  /* 0x000000fffffff290 */ /* 0x000fe4000fffe0ff */
[----:B------:R-:W-:Y:S05]  /*7af0*/  @!P0 BRA `(.L_x_136) ;  /* 0x0000000000408947 */ /* 0x000fea0003800000 */
[----:B------:R-:W1:Y:S01]  /*7b00*/  LDCU.64 UR8, c[0x4][0x70] ;  /* 0x01000e00ff0877ac */ /* 0x000e620008000a00 */
[----:B------:R-:W-:Y:S01]  /*7b10*/  MOV R3, 0x0 ;  /* 0x0000000000037802 */ /* 0x000fe20000000f00 */
[----:B------:R-:W-:Y:S02]  /*7b20*/  HFMA2 R12, -RZ, RZ, 0, 5.9604644775390625e-08 ;  /* 0x00000001ff0c7431 */ /* 0x000fe400000001ff */
[----:B------:R-:W-:Y:S02]  /*7b30*/  IMAD.MOV.U32 R8, RZ, RZ, 0x192 ;  /* 0x00000192ff087424 */ /* 0x000fe400078e00ff */
[----:B------:R-:W-:Y:S01]  /*7b40*/  IMAD.MOV.U32 R13, RZ, RZ, RZ ;  /* 0x000000ffff0d7224 */ /* 0x000fe200078e00ff */
[----:B------:R-:W2:Y:S01]  /*7b50*/  LDCU.64 UR6, c[0x4][0x78] ;  /* 0x01000f00ff0677ac */ /* 0x000ea20008000a00 */
[----:B------:R-:W3:Y:S01]  /*7b60*/  LDC.64 R2, c[0x4][R3] ;  /* 0x0100000003027b82 */ /* 0x000ee20000000a00 */
[----:B------:R-:W5:Y:S01]  /*7b70*/  LDCU.64 UR4, c[0x4][0x10] ;  /* 0x01000200ff0477ac */ /* 0x000f620008000a00 */
[----:B-1----:R-:W-:Y:S01]  /*7b80*/  MOV R5, UR9 ;  /* 0x0000000900057c02 */ /* 0x002fe20008000f00 */
[----:B------:R-:W-:Y:S01]  /*7b90*/  IMAD.U32 R4, RZ, RZ, UR8 ;  /* 0x00000008ff047e24 */ /* 0x000fe2000f8e00ff */
[----:B--2---:R-:W-:Y:S01]  /*7ba0*/  MOV R7, UR7 ;  /* 0x0000000700077c02 */ /* 0x004fe20008000f00 */
[----:B------:R-:W-:Y:S01]  /*7bb0*/  IMAD.U32 R6, RZ, RZ, UR6 ;  /* 0x00000006ff067e24 */ /* 0x000fe2000f8e00ff */
[----:B-----5:R-:W-:Y:S01]  /*7bc0*/  MOV R11, UR5 ;  /* 0x00000005000b7c02 */ /* 0x020fe20008000f00 */
[----:B------:R-:W-:Y:S02]  /*7bd0*/  IMAD.U32 R10, RZ, RZ, UR4 ;  /* 0x00000004ff0a7e24 */ /* 0x000fe4000f8e00ff */
[----:B------:R-:W-:Y:S07]  /*7be0*/  LEPC R20, `(.L_x_136) ;  /* 0x000000001014794e */ /* 0x000fee0000000000 */
[----:B---34-:R-:W-:Y:S05]  /*7bf0*/  CALL.ABS.NOINC R2 ;  /* 0x0000000002007343 */ /* 0x018fea0003c00000 */
.L_x_136:
[----:B------:R-:W-:Y:S01]  /*7c00*/  ISETP.NE.AND P0, PT, R58, RZ, PT ;  /* 0x000000ff3a00720c */ /* 0x000fe20003f05270 */
[----:B------:R-:W-:Y:S05]  /*7c10*/  WARPSYNC.ALL ;  /* 0x0000000000007948 */ /* 0x000fea0003800000 */
[----:B------:R-:W-:Y:S01]  /*7c20*/  R2UR UR4, R25 ;  /* 0x00000000190472ca */ /* 0x000fe200000e0000 */
[----:B------:R-:W-:Y:S01]  /*7c30*/  BSSY.RECONVERGENT B0, `(.L_x_137) ;  /* 0x000005b000007945 */ /* 0x000fe20003800200 */
[C---:B----4-:R-:W-:Y:S02]  /*7c40*/  SHF.L.U32 R0, R28.reuse, 0x10, RZ ;  /* 0x000000101c007819 */ /* 0x050fe400000006ff */
[----:B------:R-:W-:Y:S02]  /*7c50*/  LOP3.LUT R2, R28, 0xffff0000, RZ, 0xc0, !PT ;  /* 0xffff00001c027812 */ /* 0x000fe400078ec0ff */
[C---:B------:R-:W-:Y:S02]  /*7c60*/  SHF.L.U32 R20, R29.reuse, 0x10, RZ ;  /* 0x000000101d147819 */ /* 0x040fe400000006ff */
[----:B------:R-:W-:Y:S02]  /*7c70*/  LOP3.LUT R21, R29, 0xffff0000, RZ, 0xc0, !PT ;  /* 0xffff00001d157812 */ /* 0x000fe400078ec0ff */
[C---:B------:R-:W-:Y:S02]  /*7c80*/  SHF.L.U32 R25, R30.reuse, 0x10, RZ ;  /* 0x000000101e197819 */ /* 0x040fe400000006ff */
[----:B------:R-:W-:Y:S01]  /*7c90*/  LOP3.LUT R27, R30, 0xffff0000, RZ, 0xc0, !PT ;  /* 0xffff00001e1b7812 */ /* 0x000fe200078ec0ff */
[----:B------:R-:W1:Y:S01]  /*7ca0*/  LDTM.x16 R4, tmem[UR4+0x10] ;  /* 0x00001004000479ee */ /* 0x000e620008240000 */
[C---:B------:R-:W-:Y:S01]  /*7cb0*/  SHF.L.U32 R28, R31.reuse, 0x10, RZ ;  /* 0x000000101f1c7819 */ /* 0x040fe200000006ff */
[----:B------:R-:W-:Y:S01]  /*7cc0*/  NOP ;  /* 0x0000000000007918 */ /* 0x000fe20000000000 */
[----:B------:R-:W-:Y:S02]  /*7cd0*/  LOP3.LUT R29, R31, 0xffff0000, RZ, 0xc0, !PT ;  /* 0xffff00001f1d7812 */ /* 0x000fe400078ec0ff */
[C---:B------:R-:W-:Y:S02]  /*7ce0*/  SHF.L.U32 R30, R36.reuse, 0x10, RZ ;  /* 0x00000010241e7819 */ /* 0x040fe400000006ff */
[----:B------:R-:W-:Y:S02]  /*7cf0*/  LOP3.LUT R31, R36, 0xffff0000, RZ, 0xc0, !PT ;  /* 0xffff0000241f7812 */ /* 0x000fe400078ec0ff */
[C---:B------:R-:W-:Y:S02]  /*7d00*/  SHF.L.U32 R32, R37.reuse, 0x10, RZ ;  /* 0x0000001025207819 */ /* 0x040fe400000006ff */
[----:B------:R-:W-:Y:S02]  /*7d10*/  LOP3.LUT R33, R37, 0xffff0000, RZ, 0xc0, !PT ;  /* 0xffff000025217812 */ /* 0x000fe400078ec0ff */
[C---:B------:R-:W-:Y:S02]  /*7d20*/  SHF.L.U32 R34, R38.reuse, 0x10, RZ ;  /* 0x0000001026227819 */ /* 0x040fe400000006ff */
[----:B------:R-:W-:Y:S02]  /*7d30*/  LOP3.LUT R35, R38, 0xffff0000, RZ, 0xc0, !PT ;  /* 0xffff000026237812 */ /* 0x000fe400078ec0ff */
[----:B------:R-:W-:Y:S02]  /*7d40*/  IADD3 R53, PT, PT, R53, 0x190, RZ ;  /* 0x0000019035357810 */ /* 0x000fe40007ffe0ff */
[----:B------:R-:W-:Y:S02]  /*7d50*/  SHF.L.U32 R36, R39, 0x10, RZ ;  /* 0x0000001027247819 */ /* 0x000fe400000006ff */
[----:B------:R-:W-:Y:S02]  /*7d60*/  LOP3.LUT R53, R53, 0xfefffff8, RZ, 0xc0, !PT ;  /* 0xfefffff835357812 */ /* 0x000fe400078ec0ff */
[----:B------:R-:W-:Y:S01]  /*7d70*/  LOP3.LUT R37, R39, 0xffff0000, RZ, 0xc0, !PT ;  /* 0xffff000027257812 */ /* 0x000fe200078ec0ff */
[C---:B-1----:R-:W-:Y:S01]  /*7d80*/  FMUL R4, R24.reuse, R4 ;  /* 0x0000000418047220 */ /* 0x042fe20000400000 */
[----:B------:R1:W-:Y:S01]  /*7d90*/  SYNCS.ARRIVE.TRANS64.RED.A1T0 RZ, [R53+URZ], RZ ;  /* 0x000000ff35ff79a7 */ /* 0x0003e200081004ff */
[C---:B------:R-:W-:Y:S01]  /*7da0*/  FMUL R5, R24.reuse, R5 ;  /* 0x0000000518057220 */ /* 0x040fe20000400000 */
[----:B------:R-:W-:Y:S01]  /*7db0*/  FMUL R6, R24, R6 ;  /* 0x0000000618067220 */ /* 0x000fe20000400000 */
[----:B------:R-:W-:Y:S01]  /*7dc0*/  FFMA R4, R26, R0, R4 ;  /* 0x000000001a047223 */ /* 0x000fe20000000004 */
[----:B------:R-:W-:Y:S01]  /*7dd0*/  FMUL R0, R24, R7 ;  /* 0x0000000718007220 */ /* 0x000fe20000400000 */
[C---:B------:R-:W-:Y:S01]  /*7de0*/  FFMA R5, R26.reuse, R2, R5 ;  /* 0x000000021a057223 */ /* 0x040fe20000000005 */
[----:B------:R-:W-:Y:S01]  /*7df0*/  FFMA R6, R26, R20, R6 ;  /* 0x000000141a067223 */ /* 0x000fe20000000006 */
[----:B------:R-:W-:Y:S01]  /*7e00*/  FMUL R2, R24, R8 ;  /* 0x0000000818027220 */ /* 0x000fe20000400000 */
[----:B------:R-:W-:Y:S01]  /*7e10*/  FFMA R0, R26, R21, R0 ;  /* 0x000000151a007223 */ /* 0x000fe20000000000 */
[C---:B------:R-:W-:Y:S01]  /*7e20*/  FMUL R3, R24.reuse, R9 ;  /* 0x0000000918037220 */ /* 0x040fe20000400000 */
[----:B------:R-:W-:Y:S01]  /*7e30*/  F2FP.BF16.F32.PACK_AB R4, R5, R4 ;  /* 0x000000040504723e */ /* 0x000fe200000010ff */
[C---:B------:R-:W-:Y:S01]  /*7e40*/  FMUL R7, R24.reuse, R10 ;  /* 0x0000000a18077220 */ /* 0x040fe20000400000 */
[----:B------:R-:W-:Y:S01]  /*7e50*/  FMUL R11, R24, R11 ;  /* 0x0000000b180b7220 */ /* 0x000fe20000400000 */
[----:B------:R-:W-:Y:S01]  /*7e60*/  F2FP.BF16.F32.PACK_AB R5, R0, R6 ;  /* 0x000000060005723e */ /* 0x000fe200000010ff */
[----:B------:R-:W-:Y:S01]  /*7e70*/  FFMA R2, R26, R25, R2 ;  /* 0x000000191a027223 */ /* 0x000fe20000000002 */
[----:B------:R-:W-:Y:S01]  /*7e80*/  FMUL R8, R24, R12 ;  /* 0x0000000c18087220 */ /* 0x000fe20000400000 */
[----:B------:R-:W-:Y:S01]  /*7e90*/  MOV R0, UR44 ;  /* 0x0000002c00007c02 */ /* 0x000fe20008000f00 */
[----:B------:R-:W-:Y:S01]  /*7ea0*/  FFMA R3, R26, R27, R3 ;  /* 0x0000001b1a037223 */ /* 0x000fe20000000003 */
[----:B------:R-:W-:Y:S01]  /*7eb0*/  FMUL R9, R24, R13 ;  /* 0x0000000d18097220 */ /* 0x000fe20000400000 */
[----:B------:R-:W-:Y:S01]  /*7ec0*/  FFMA R7, R26, R28, R7 ;  /* 0x0000001c1a077223 */ /* 0x000fe20000000007 */
[----:B------:R-:W-:Y:S01]  /*7ed0*/  FMUL R10, R24, R14 ;  /* 0x0000000e180a7220 */ /* 0x000fe20000400000 */
[----:B------:R-:W-:Y:S01]  /*7ee0*/  FFMA R11, R26, R29, R11 ;  /* 0x0000001d1a0b7223 */ /* 0x000fe2000000000b */
[----:B------:R-:W-:Y:S01]  /*7ef0*/  FMUL R15, R24, R15 ;  /* 0x0000000f180f7220 */ /* 0x000fe20000400000 */
[----:B------:R-:W-:Y:S01]  /*7f00*/  FFMA R8, R26, R30, R8 ;  /* 0x0000001e1a087223 */ /* 0x000fe20000000008 */
[----:B------:R-:W-:Y:S01]  /*7f10*/  LEA R0, R0, R44, 0xb ;  /* 0x0000002c00007211 */ /* 0x000fe200078e58ff */
[----:B------:R-:W-:Y:S01]  /*7f20*/  FMUL R12, R24, R16 ;  /* 0x00000010180c7220 */ /* 0x000fe20000400000 */
[----:B------:R-:W-:Y:S01]  /*7f30*/  FFMA R9, R26, R31, R9 ;  /* 0x0000001f1a097223 */ /* 0x000fe20000000009 */
[----:B------:R-:W-:Y:S01]  /*7f40*/  FMUL R13, R24, R17 ;  /* 0x00000011180d7220 */ /* 0x000fe20000400000 */
[----:B------:R-:W-:Y:S01]  /*7f50*/  FFMA R10, R26, R32, R10 ;  /* 0x000000201a0a7223 */ /* 0x000fe2000000000a */
[----:B------:R-:W-:Y:S01]  /*7f60*/  FMUL R14, R24, R18 ;  /* 0x00000012180e7220 */ /* 0x000fe20000400000 */
[----:B------:R-:W-:Y:S01]  /*7f70*/  FFMA R15, R26, R33, R15 ;  /* 0x000000211a0f7223 */ /* 0x000fe2000000000f */
[----:B------:R-:W-:Y:S01]  /*7f80*/  FMUL R19, R24, R19 ;  /* 0x0000001318137220 */ /* 0x000fe20000400000 */
[----:B------:R-:W-:Y:S01]  /*7f90*/  F2FP.BF16.F32.PACK_AB R6, R3, R2 ;  /* 0x000000020306723e */ /* 0x000fe200000010ff */
[C---:B------:R-:W-:Y:S01]  /*7fa0*/  FFMA R12, R26.reuse, R34, R12 ;  /* 0x000000221a0c7223 */ /* 0x040fe2000000000c */
[----:B------:R-:W-:Y:S01]  /*7fb0*/  F2FP.BF16.F32.PACK_AB R7, R11, R7 ;  /* 0x000000070b07723e */ /* 0x000fe200000010ff */
[----:B------:R-:W-:Y:S01]  /*7fc0*/  FFMA R13, R26, R35, R13 ;  /* 0x000000231a0d7223 */ /* 0x000fe2000000000d */
[----:B------:R-:W-:Y:S01]  /*7fd0*/  LEA R0, R0, UR45, 0x1 ;  /* 0x0000002d00007c11 */ /* 0x000fe2000f8e08ff */
[C---:B------:R-:W-:Y:S01]  /*7fe0*/  FFMA R14, R26.reuse, R36, R14 ;  /* 0x000000241a0e7223 */ /* 0x040fe2000000000e */
[----:B------:R-:W-:Y:S01]  /*7ff0*/  FFMA R19, R26, R37, R19 ;  /* 0x000000251a137223 */ /* 0x000fe20000000013 */
[----:B------:R-:W-:Y:S02]  /*8000*/  F2FP.BF16.F32.PACK_AB R8, R9, R8 ;  /* 0x000000080908723e */ /* 0x000fe400000010ff */
        /* <DEDUP_REMOVED lines=15> */
[----:B------:R-:W-:Y:S02]  /*8100*/  ULEA UR5, UR44, UR45, 0xc ;  /* 0x0000002d2c057291 */ /* 0x000fe4000f8e60ff */
[----:B------:R-:W-:Y:S02]  /*8110*/  UIADD3 UR13, UPT, UPT, UR49, 0x10, URZ ;  /* 0x00000010310d7890 */ /* 0x000fe4000fffe0ff */
[----:B------:R-:W-:Y:S02]  /*8120*/  UIADD3 UR12, UPT, UPT, UR5, 0x300, URZ ;  /* 0x00000300050c7890 */ /* 0x000fe4000fffe0ff */
[----:B------:R-:W-:Y:S01]  /*8130*/  UIADD3 UR8, UPT, UPT, UR5, 0xb00, URZ ;  /* 0x00000b0005087890 */ /* 0x000fe2000fffe0ff */
[----:B------:R-:W-:Y:S01]  /*8140*/  UMOV UR14, UR50 ;  /* 0x00000032000e7c82 */ /* 0x000fe20008000000 */
[----:B------:R-:W-:Y:S01]  /*8150*/  UMOV UR15, UR36 ;  /* 0x00000024000f7c82 */ /* 0x000fe20008000000 */
[----:B------:R-:W-:Y:S01]  /*8160*/  UIADD3 UR9, UPT, UPT, UR49, 0x30, URZ ;  /* 0x0000003031097890 */ /* 0x000fe2000fffe0ff */
[----:B------:R-:W-:Y:S01]  /*8170*/  UMOV UR10, UR50 ;  /* 0x00000032000a7c82 */ /* 0x000fe20008000000 */
[----:B------:R-:W-:Y:S01]  /*8180*/  UMOV UR11, UR36 ;  /* 0x00000024000b7c82 */ /* 0x000fe20008000000 */
[----:B--2---:R-:W-:Y:S04]  /*8190*/  UIADD3 UR4, UP0, UPT, UR6, 0x680, URZ ;  /* 0x0000068006047890 */ /* 0x004fe8000ff1e0ff */
[----:B------:R-:W-:Y:S09]  /*81a0*/  UIADD3.X UR5, UPT, UPT, URZ, UR7, URZ, UP0, !UPT ;  /* 0x00000007ff057290 */ /* 0x000ff200087fe4ff */
[----:B------:R2:W-:Y:S01]  /*81b0*/  UTMASTG.3D [UR12], [UR4] ;  /* 0x0000000c040073b5 */ /* 0x0005e20008010000 */
[----:B------:R2:W-:Y:S02]  /*81c0*/  UTMASTG.3D [UR8], [UR4] ;  /* 0x00000008040073b5 */ /* 0x0005e40008010000 */
[----:B--2---:R0:W-:Y:S02]  /*81d0*/  UTMACMDFLUSH ;  /* 0x00000000000079b7 */ /* 0x0041e40000000000 */
.L_x_138:
[----:B------:R-:W-:Y:S05]  /*81e0*/  BSYNC.RECONVERGENT B0 ;  /* 0x0000000000007941 */ /* 0x000fea0003800200 */
.L_x_137:
[----:B------:R-:W-:Y:S01]  /*81f0*/  UIADD3 UR4, UPT, UPT, UR44, 0x1, URZ ;  /* 0x000000012c047890 */ /* 0x000fe2000fffe0ff */
[----:B------:R-:W-:Y:S03]  /*8200*/  BSSY.RECONVERGENT B0, `(.L_x_139) ;  /* 0x0000008000007945 */ /* 0x000fe60003800200 */
[----:B------:R-:W-:Y:S04]  /*8210*/  UISETP.NE.AND UP0, UPT, UR4, 0x3, UPT ;  /* 0x000000030400788c */ /* 0x000fe8000bf05270 */
[----:B------:R-:W-:Y:S02]  /*8220*/  UISETP.EQ.XOR UP1, UPT, UR46, 0x3, !UP0 ;  /* 0x000000032e00788c */ /* 0x000fe4000c722a70 */
[----:B------:R-:W-:Y:S02]  /*8230*/  USEL UR47, UR4, URZ, UP0 ;  /* 0x000000ff042f7287 */ /* 0x000fe40008000000 */
[----:B------:R-:W-:Y:S04]  /*8240*/  USEL UR5, URZ, 0x1, !UP1 ;  /* 0x00000001ff057887 */ /* 0x000fe8000c800000 */
[----:B------:R-:W-:Y:S01]  /*8250*/  ULOP3.LUT UR54, UR54, UR5, URZ, 0x3c, !UPT ;  /* 0x0000000536367292 */ /* 0x000fe2000f8e3cff */
[----:B------:R-:W-:Y:S11]  /*8260*/  @P0 BRA `(.L_x_140) ;  /* 0x0000000000040947 */ /* 0x000ff60003800000 */
[----:B------:R-:W-:Y:S04]  /*8270*/  DEPBAR.LE SB0, 0x1 ;  /* 0x000080400000791a */ /* 0x000fe80000000000 */
.L_x_140:
[----:B------:R-:W-:Y:S05]  /*8280*/  BSYNC.RECONVERGENT B0 ;  /* 0x0000000000007941 */ /* 0x000fea0003800200 */
.L_x_139:
[----:B------:R-:W-:Y:S01]  /*8290*/  BAR.SYNC.DEFER_BLOCKING 0x1, 0x80 ;  /* 0x0042000000007b1d */ /* 0x000fe20000010000 */
[----:B------:R-:W-:Y:S01]  /*82a0*/  UISETP.NE.AND UP0, UPT, UR53, -0x2, UPT ;  /* 0xfffffffe3500788c */ /* 0x000fe2000bf05270 */
[----:B------:R-:W-:Y:S08]  /*82b0*/  IADD3 R22, PT, PT, R22, 0x1, RZ ;  /* 0x0000000116167810 */ /* 0x000ff00007ffe0ff */
[----:B------:R-:W-:Y:S05]  /*82c0*/  BRA.U !UP0, `(.L_x_141) ;  /* 0x0000000108287547 */ /* 0x000fea000b800000 */
[----:B-1----:R-:W1:Y:S01]  /*82d0*/  S2R R0, SR_CgaCtaId ;  /* 0x0000000000007919 */ /* 0x002e620000008800 */
[----:B------:R-:W-:Y:S01]  /*82e0*/  ISETP.NE.AND P0, PT, R60, RZ, PT ;  /* 0x000000ff3c00720c */ /* 0x000fe20003f05270 */
[----:B------:R-:W-:Y:S01]  /*82f0*/  IMAD.U32 R2, RZ, RZ, UR52 ;  /* 0x00000034ff027e24 */ /* 0x000fe2000f8e00ff */
[----:B------:R-:W-:Y:S04]  /*8300*/  UIADD3 UR4, UPT, UPT, UR52, 0x1, URZ ;  /* 0x0000000134047890 */ /* 0x000fe8000fffe0ff */
[----:B------:R-:W-:Y:S04]  /*8310*/  UISETP.NE.AND UP0, UPT, UR4, 0x3, UPT ;  /* 0x000000030400788c */ /* 0x000fe8000bf05270 */
[----:B------:R-:W-:Y:S03]  /*8320*/  USEL UR52, UR4, URZ, UP0 ;  /* 0x000000ff04347287 */ /* 0x000fe60008000000 */
[----:B------:R-:W-:Y:S05]  /*8330*/  @P0 LEA R2, R2, UR45, 0x3 ;  /* 0x0000002d02020c11 */ /* 0x000fea000f8e18ff */
[----:B------:R-:W-:Y:S05]  /*8340*/  @P0 VIADD R2, R2, 0x128 ;  /* 0x0000012802020836 */ /* 0x000fea0000000000 */
[----:B-1----:R-:W-:Y:S04]  /*8350*/  @P0 PRMT R0, R0, 0x654, R2 ;  /* 0x0000065400000816 */ /* 0x002fe80000000002 */
[----:B------:R2:W-:Y:S03]  /*8360*/  @P0 SYNCS.ARRIVE.TRANS64.RED.A1T0 RZ, [R0+URZ], RZ ;  /* 0x000000ff00ff09a7 */ /* 0x0005e600081004ff */
.L_x_141:
[----:B------:R-:W-:Y:S01]  /*8370*/  R2UR UR6, R59 ;  /* 0x000000003b0672ca */ /* 0x000fe200000e0000 */
[----:B------:R-:W-:Y:S01]  /*8380*/  UIADD3 UR53, UPT, UPT, UR53, 0x2, URZ ;  /* 0x0000000235357890 */ /* 0x000fe2000fffe0ff */
[----:B------:R-:W-:Y:S01]  /*8390*/  R2UR UR5, R50 ;  /* 0x00000000320572ca */ /* 0x000fe200000e0000 */
[----:B------:R-:W-:Y:S01]  /*83a0*/  UMOV UR36, UR63 ;  /* 0x0000003f00247c82 */ /* 0x000fe20008000000 */
[----:B------:R-:W-:Y:S02]  /*83b0*/  R2UR UR4, R51 ;  /* 0x00000000330472ca */ /* 0x000fe400000e0000 */
[----:B------:R-:W-:Y:S02]  /*83c0*/  ISETP.NE.AND P0, PT, R55, 0x2, PT ;  /* 0x000000023700780c */ /* 0x000fe40003f05270 */
[----:B------:R-:W-:Y:S02]  /*83d0*/  ISETP.NE.AND P1, PT, R22, 0x4, PT ;  /* 0x000000041600780c */ /* 0x000fe40003f25270 */
[----:B------:R-:W-:Y:S02]  /*83e0*/  SEL R2, RZ, 0x1, P0 ;  /* 0x00000001ff027807 */ /* 0x000fe40000000000 */
[----:B-12---:R-:W-:Y:S01]  /*83f0*/  SEL R0, RZ, 0x1, P1 ;  /* 0x00000001ff007807 */ /* 0x006fe20000800000 */
[----:B------:R-:W-:Y:S01]  /*8400*/  UISETP.NE.AND UP0, UPT, UR6, URZ, UPT ;  /* 0x000000ff0600728c */ /* 0x000fe2000bf05270 */
[----:B------:R-:W-:Y:S01]  /*8410*/  LOP3.LUT R56, R56, R2, RZ, 0x3c, !PT ;  /* 0x0000000238387212 */ /* 0x000fe200078e3cff */
[----:B------:R-:W-:Y:S01]  /*8420*/  UIADD3 UR25, UPT, UPT, UR37, UR5, URZ ;  /* 0x0000000525197290 */ /* 0x000fe2000fffe0ff */
[----:B------:R-:W-:Y:S01]  /*8430*/  LOP3.LUT R57, R57, R0, RZ, 0x3c, !PT ;  /* 0x0000000039397212 */ /* 0x000fe200078e3cff */
[----:B------:R-:W-:Y:S01]  /*8440*/  UIADD3 UR20, UPT, UPT, UR38, UR4, URZ ;  /* 0x0000000426147290 */ /* 0x000fe2000fffe0ff */
[----:B------:R-:W-:Y:S02]  /*8450*/  SEL R55, R55, RZ, P0 ;  /* 0x000000ff37377207 */ /* 0x000fe40000000000 */
[----:B------:R-:W-:Y:S02]  /*8460*/  SEL R22, R22, RZ, P1 ;  /* 0x000000ff16167207 */ /* 0x000fe40000800000 */
[----:B------:R-:W-:Y:S07]  /*8470*/  BRA.U UP0, `(.L_x_142) ;  /* 0xffffffdd004c7547 */ /* 0x000fee000b83ffff */
[----:B------:R-:W-:-:S13]  /*8480*/  R2UR UR4, R52 ;  /* 0x00000000340472ca */ /* 0x000fda00000e0000 */
[----:B------:R-:W-:-:S09]  /*8490*/  UISETP.NE.AND UP0, UPT, UR4, URZ, UPT ;  /* 0x000000ff0400728c */ /* 0x000fd2000bf05270 */
[----:B------:R-:W-:Y:S05]  /*84a0*/  BRA.U !UP0, `(.L_x_143) ;  /* 0x0000000108487547 */ /* 0x000fea000b800000 */
[----:B------:R-:W1:Y:S02]  /*84b0*/  LDCU.64 UR4, c[0x0][0x890] ;  /* 0x00011200ff0477ac */ /* 0x000e640008000a00 */
[----:B-1----:R-:W-:-:S04]  /*84c0*/  UISETP.NE.U32.AND UP0, UPT, UR4, URZ, UPT ;  /* 0x000000ff0400728c */ /* 0x002fc8000bf05070 */
[----:B------:R-:W-:-:S09]  /*84d0*/  UISETP.NE.AND.EX UP0, UPT, UR5, URZ, UPT, UP0 ;  /* 0x000000ff0500728c */ /* 0x000fd2000bf05300 */
[----:B------:R-:W-:Y:S05]  /*84e0*/  BRA.U UP0, `(.L_x_144) ;  /* 0x00000001000c7547 */ /* 0x000fea000b800000 */
[----:B------:R-:W-:-:S13]  /*84f0*/  FSETP.NEU.AND P0, PT, R26, RZ, PT ;  /* 0x000000ff1a00720b */ /* 0x000fda0003f0d000 */
[----:B------:R-:W-:Y:S05]  /*8500*/  @!P0 EXIT ;  /* 0x000000000000894d */ /* 0x000fea0003800000 */
[----:B------:R-:W-:Y:S05]  /*8510*/  BRA `(.L_x_143) ;  /* 0x00000000002c7947 */ /* 0x000fea0003800000 */
.L_x_144:
[----:B------:R-:W-:Y:S01]  /*8520*/  ISETP.NE.AND P0, PT, R54, RZ, PT ;  /* 0x000000ff3600720c */ /* 0x000fe20003f05270 */
[----:B------:R-:W-:-:S12]  /*8530*/  BSSY.RECONVERGENT B0, `(.L_x_143) ;  /* 0x0000009000007945 */ /* 0x000fd80003800200 */
[----:B------:R-:W-:Y:S05]  /*8540*/  @P0 BRA `(.L_x_145) ;  /* 0x0000000000140947 */ /* 0x000fea0003800000 */
[----:B------:R-:W1:Y:S02]  /*8550*/  LDCU.64 UR4, c[0x0][0x888] ;  /* 0x00011100ff0477ac */ /* 0x000e640008000a00 */
[----:B-1----:R-:W-:-:S04]  /*8560*/  ISETP.NE.U32.AND P0, PT, RZ, UR4, PT ;  /* 0x00000004ff007c0c */ /* 0x002fc8000bf05070 */
[----:B------:R-:W-:-:S13]  /*8570*/  ISETP.NE.AND.EX P0, PT, RZ, UR5, PT, P0 ;  /* 0x00000005ff007c0c */ /* 0x000fda000bf05300 */
[----:B------:R-:W-:Y:S05]  /*8580*/  @!P0 EXIT ;  /* 0x000000000000894d */ /* 0x000fea0003800000 */
[----:B------:R-:W-:Y:S05]  /*8590*/  BRA `(.L_x_146) ;  /* 0x0000000000087947 */ /* 0x000fea0003800000 */
.L_x_145:
[----:B------:R-:W-:-:S13]  /*85a0*/  FSETP.NEU.AND P0, PT, R26, RZ, PT ;  /* 0x000000ff1a00720b */ /* 0x000fda0003f0d000 */
[----:B------:R-:W-:Y:S05]  /*85b0*/  @!P0 EXIT ;  /* 0x000000000000894d */ /* 0x000fea0003800000 */
.L_x_146:
[----:B------:R-:W-:Y:S05]  /*85c0*/  BSYNC.RECONVERGENT B0 ;  /* 0x0000000000007941 */ /* 0x000fea0003800200 */
.L_x_143:
[----:B------:R-:W1:Y:S01]  /*85d0*/  S2UR UR5, SR_CgaCtaId ;  /* 0x00000000000579c3 */ /* 0x000e620000008800 */
[----:B------:R-:W-:Y:S01]  /*85e0*/  ULEA UR4, UR52, UR45, 0x3 ;  /* 0x0000002d34047291 */ /* 0x000fe2000f8e18ff */
[----:B------:R-:W-:-:S04]  /*85f0*/  DEPBAR.LE SB0, 0x0 ;  /* 0x000080000000791a */ /* 0x000fc80000000000 */
[----:B------:R-:W-:-:S04]  /*8600*/  UIADD3 UR4, UPT, UPT, UR4, 0x128, URZ ;  /* 0x0000012804047890 */ /* 0x000fc8000fffe0ff */
[----:B-1----:R-:W-:-:S09]  /*8610*/  UPRMT UR4, UR5, 0x654, UR4 ;  /* 0x0000065405047896 */ /* 0x002fd20008000004 */
[----:B------:R-:W-:Y:S01]  /*8620*/  SYNCS.ARRIVE.TRANS64.RED.A1T0 RZ, [UR4], RZ ;  /* 0x000000ffffff79a7 */ /* 0x000fe20008100404 */
[----:B------:R-:W-:Y:S05]  /*8630*/  EXIT ;  /* 0x000000000000794d */ /* 0x000fea0003800000 */
.L_x_25:
[----:B-1----:R1:W3:Y:S02]  /*8640*/  SYNCS.PHASECHK.TRANS64.TRYWAIT P0, [R0+URZ+0x1c0], R2 ;  /* 0x0001c002000075a7 */ /* 0x0022e400080011ff */
[----:B---3--:R-:W-:Y:S05]  /*8650*/  @!P0 NANOSLEEP.SYNCS 0x989680 ;  /* 0x009896800000895d */ /* 0x008fea0003900000 */
[----:B------:R-:W3:Y:S02]  /*8660*/  @!P0 SYNCS.PHASECHK.TRANS64 P0, [R0+URZ+0x1c0], R2 ;  /* 0x0001c002000085a7 */ /* 0x000ee400080010ff */
[----:B---3--:R-:W-:Y:S05]  /*8670*/  @!P0 BRA `(.L_x_25) ;  /* 0xfffffffc00f08947 */ /* 0x008fea000383ffff */
[----:B------:R-:W-:Y:S05]  /*8680*/  BRA `(.L_x_147) ;  /* 0xffffff9400887947 */ /* 0x000fea000383ffff */
.L_x_28:
[----:B-1----:R-:W-:-:S07]  /*8690*/  MOV R0, UR33 ;  /* 0x0000002100007c02 */ /* 0x002fce0008000f00 */
.L_x_148:
[----:B-1----:R1:W3:Y:S02]  /*86a0*/  SYNCS.PHASECHK.TRANS64.TRYWAIT P0, [R0+URZ+0x88], R3 ;  /* 0x00008803000075a7 */ /* 0x0022e400080011ff */
[----:B---3--:R-:W-:Y:S05]  /*86b0*/  @!P0 NANOSLEEP.SYNCS 0x989680 ;  /* 0x009896800000895d */ /* 0x008fea0003900000 */
[----:B------:R-:W3:Y:S02]  /*86c0*/  @!P0 SYNCS.PHASECHK.TRANS64 P0, [R0+URZ+0x88], R3 ;  /* 0x00008803000085a7 */ /* 0x000ee400080010ff */
[----:B---3--:R-:W-:Y:S05]  /*86d0*/  @!P0 BRA `(.L_x_148) ;  /* 0xfffffffc00f08947 */ /* 0x008fea000383ffff */
[----:B------:R-:W-:Y:S05]  /*86e0*/  BRA `(.L_x_27) ;  /* 0xffffff9400d87947 */ /* 0x000fea000383ffff */
.L_x_35:
[----:B-1----:R-:W-:-:S07]  /*86f0*/  MOV R0, UR17 ;  /* 0x0000001100007c02 */ /* 0x002fce0008000f00 */
.L_x_149:
[----:B-1----:R1:W3:Y:S02]  /*8700*/  SYNCS.PHASECHK.TRANS64.TRYWAIT P0, [R0+URZ+0x88], R3 ;  /* 0x00008803000075a7 */ /* 0x0022e400080011ff */
[----:B---3--:R-:W-:Y:S05]  /*8710*/  @!P0 NANOSLEEP.SYNCS 0x989680 ;  /* 0x009896800000895d */ /* 0x008fea0003900000 */
[----:B------:R-:W3:Y:S02]  /*8720*/  @!P0 SYNCS.PHASECHK.TRANS64 P0, [R0+URZ+0x88], R3 ;  /* 0x00008803000085a7 */ /* 0x000ee400080010ff */
[----:B---3--:R-:W-:Y:S05]  /*8730*/  @!P0 BRA `(.L_x_149) ;  /* 0xfffffffc00f08947 */ /* 0x008fea000383ffff */
[----:B------:R-:W-:Y:S05]  /*8740*/  BRA `(.L_x_34) ;  /* 0xffffff98009c7947 */ /* 0x000fea000383ffff */
.L_x_40:
[----:B-1----:R1:W3:Y:S02]  /*8750*/  SYNCS.PHASECHK.TRANS64.TRYWAIT P0, [R3+URZ+0x150], R0 ;  /* 0x00015000030075a7 */ /* 0x0022e400080011ff */
[----:B---3--:R-:W-:Y:S05]  /*8760*/  @!P0 NANOSLEEP.SYNCS 0x989680 ;  /* 0x009896800000895d */ /* 0x008fea0003900000 */
[----:B------:R-:W3:Y:S02]  /*8770*/  @!P0 SYNCS.PHASECHK.TRANS64 P0, [R3+URZ+0x150], R0 ;  /* 0x00015000030085a7 */ /* 0x000ee400080010ff */
[----:B---3--:R-:W-:Y:S05]  /*8780*/  @!P0 BRA `(.L_x_40) ;  /* 0xfffffffc00f08947 */ /* 0x008fea000383ffff */
[----:B------:R-:W-:Y:S05]  /*8790*/  BRA `(.L_x_150) ;  /* 0xffffff9c00407947 */ /* 0x000fea000383ffff */
.L_x_44:
[----:B------:R-:W-:-:S07]  /*87a0*/  MOV R0, UR4 ;  /* 0x0000000400007c02 */ /* 0x000fce0008000f00 */
.L_x_151:
[----:B-1----:R1:W3:Y:S02]  /*87b0*/  SYNCS.PHASECHK.TRANS64.TRYWAIT P0, [R0+URZ], R2 ;  /* 0x00000002000075a7 */ /* 0x0022e400080011ff */
[----:B---3--:R-:W-:Y:S05]  /*87c0*/  @!P0 NANOSLEEP.SYNCS 0x989680 ;  /* 0x009896800000895d */ /* 0x008fea0003900000 */
[----:B------:R-:W3:Y:S02]  /*87d0*/  @!P0 SYNCS.PHASECHK.TRANS64 P0, [R0+URZ], R2 ;  /* 0x00000002000085a7 */ /* 0x000ee400080010ff */
[----:B---3--:R-:W-:Y:S05]  /*87e0*/  @!P0 BRA `(.L_x_151) ;  /* 0xfffffffc00f08947 */ /* 0x008fea000383ffff */
[----:B------:R-:W-:Y:S05]  /*87f0*/  BRA `(.L_x_152) ;  /* 0xffffffa000ec7947 */ /* 0x000fea000383ffff */
.L_x_45:
[----:B------:R-:W-:-:S07]  /*8800*/  MOV R0, UR5 ;  /* 0x0000000500007c02 */ /* 0x000fce0008000f00 */
.L_x_153:
[----:B-1----:R1:W3:Y:S02]  /*8810*/  SYNCS.PHASECHK.TRANS64.TRYWAIT P0, [R0+URZ], R3 ;  /* 0x00000003000075a7 */ /* 0x0022e400080011ff */
[----:B---3--:R-:W-:Y:S05]  /*8820*/  @!P0 NANOSLEEP.SYNCS 0x989680 ;  /* 0x009896800000895d */ /* 0x008fea0003900000 */
[----:B------:R-:W3:Y:S02]  /*8830*/  @!P0 SYNCS.PHASECHK.TRANS64 P0, [R0+URZ], R3 ;  /* 0x00000003000085a7 */ /* 0x000ee400080010ff */
[----:B---3--:R-:W-:Y:S05]  /*8840*/  @!P0 BRA `(.L_x_153) ;  /* 0xfffffffc00f08947 */ /* 0x008fea000383ffff */
[----:B------:R-:W-:Y:S05]  /*8850*/  BRA `(.L_x_154) ;  /* 0xffffffa000f87947 */ /* 0x000fea000383ffff */
.L_x_46:
[----:B------:R-:W-:-:S07]  /*8860*/  MOV R0, UR5 ;  /* 0x0000000500007c02 */ /* 0x000fce0008000f00 */
.L_x_155:
[----:B-1----:R1:W3:Y:S02]  /*8870*/  SYNCS.PHASECHK.TRANS64.TRYWAIT P0, [R0+URZ], R3 ;  /* 0x00000003000075a7 */ /* 0x0022e400080011ff */
[----:B---3--:R-:W-:Y:S05]  /*8880*/  @!P0 NANOSLEEP.SYNCS 0x989680 ;  /* 0x009896800000895d */ /* 0x008fea0003900000 */
[----:B------:R-:W3:Y:S02]  /*8890*/  @!P0 SYNCS.PHASECHK.TRANS64 P0, [R0+URZ], R3 ;  /* 0x00000003000085a7 */ /* 0x000ee400080010ff */
[----:B---3--:R-:W-:Y:S05]  /*88a0*/  @!P0 BRA `(.L_x_155) ;  /* 0xfffffffc00f08947 */ /* 0x008fea000383ffff */
[----:B------:R-:W-:Y:S05]  /*88b0*/  BRA `(.L_x_156) ;  /* 0xffffffa400047947 */ /* 0x000fea000383ffff */
.L_x_47:
[----:B------:R-:W-:-:S07]  /*88c0*/  MOV R0, UR5 ;  /* 0x0000000500007c02 */ /* 0x000fce0008000f00 */
.L_x_157:
[----:B-1----:R1:W3:Y:S02]  /*88d0*/  SYNCS.PHASECHK.TRANS64.TRYWAIT P0, [R0+URZ], R3 ;  /* 0x00000003000075a7 */ /* 0x0022e400080011ff */
[----:B---3--:R-:W-:Y:S05]  /*88e0*/  @!P0 NANOSLEEP.SYNCS 0x989680 ;  /* 0x009896800000895d */ /* 0x008fea0003900000 */
[----:B------:R-:W3:Y:S02]  /*88f0*/  @!P0 SYNCS.PHASECHK.TRANS64 P0, [R0+URZ], R3 ;  /* 0x00000003000085a7 */ /* 0x000ee400080010ff */
[----:B---3--:R-:W-:Y:S05]  /*8900*/  @!P0 BRA `(.L_x_157) ;  /* 0xfffffffc00f08947 */ /* 0x008fea000383ffff */
[----:B------:R-:W-:Y:S05]  /*8910*/  BRA `(.L_x_158) ;  /* 0xffffffa400107947 */ /* 0x000fea000383ffff */
.L_x_48:
[----:B------:R-:W-:-:S07]  /*8920*/  MOV R0, UR5 ;  /* 0x0000000500007c02 */ /* 0x000fce0008000f00 */
.L_x_159:
[----:B-1----:R1:W3:Y:S02]  /*8930*/  SYNCS.PHASECHK.TRANS64.TRYWAIT P0, [R0+URZ], R3 ;  /* 0x00000003000075a7 */ /* 0x0022e400080011ff */
[----:B---3--:R-:W-:Y:S05]  /*8940*/  @!P0 NANOSLEEP.SYNCS 0x989680 ;  /* 0x009896800000895d */ /* 0x008fea0003900000 */
[----:B------:R-:W3:Y:S02]  /*8950*/  @!P0 SYNCS.PHASECHK.TRANS64 P0, [R0+URZ], R3 ;  /* 0x00000003000085a7 */ /* 0x000ee400080010ff */
[----:B---3--:R-:W-:Y:S05]  /*8960*/  @!P0 BRA `(.L_x_159) ;  /* 0xfffffffc00f08947 */ /* 0x008fea000383ffff */
[----:B------:R-:W-:Y:S05]  /*8970*/  BRA `(.L_x_160) ;  /* 0xffffffa4001c7947 */ /* 0x000fea000383ffff */
.L_x_49:
[----:B------:R-:W-:-:S07]  /*8980*/  MOV R0, UR5 ;  /* 0x0000000500007c02 */ /* 0x000fce0008000f00 */
.L_x_161:
[----:B-1----:R1:W3:Y:S02]  /*8990*/  SYNCS.PHASECHK.TRANS64.TRYWAIT P0, [R0+URZ], R3 ;  /* 0x00000003000075a7 */ /* 0x0022e400080011ff */
[----:B---3--:R-:W-:Y:S05]  /*89a0*/  @!P0 NANOSLEEP.SYNCS 0x989680 ;  /* 0x009896800000895d */ /* 0x008fea0003900000 */
[----:B------:R-:W3:Y:S02]  /*89b0*/  @!P0 SYNCS.PHASECHK.TRANS64 P0, [R0+URZ], R3 ;  /* 0x00000003000085a7 */ /* 0x000ee400080010ff */
[----:B---3--:R-:W-:Y:S05]  /*89c0*/  @!P0 BRA `(.L_x_161) ;  /* 0xfffffffc00f08947 */ /* 0x008fea000383ffff */
[----:B------:R-:W-:Y:S05]  /*89d0*/  BRA `(.L_x_162) ;  /* 0xffffffa400287947 */ /* 0x000fea000383ffff */
.L_x_50:
[----:B------:R-:W-:-:S07]  /*89e0*/  MOV R0, UR5 ;  /* 0x0000000500007c02 */ /* 0x000fce0008000f00 */
.L_x_163:
[----:B-1----:R1:W3:Y:S02]  /*89f0*/  SYNCS.PHASECHK.TRANS64.TRYWAIT P0, [R0+URZ], R3 ;  /* 0x00000003000075a7 */ /* 0x0022e400080011ff */
[----:B---3--:R-:W-:Y:S05]  /*8a00*/  @!P0 NANOSLEEP.SYNCS 0x989680 ;  /* 0x009896800000895d */ /* 0x008fea0003900000 */
[----:B------:R-:W3:Y:S02]  /*8a10*/  @!P0 SYNCS.PHASECHK.TRANS64 P0, [R0+URZ], R3 ;  /* 0x00000003000085a7 */ /* 0x000ee400080010ff */
[----:B---3--:R-:W-:Y:S05]  /*8a20*/  @!P0 BRA `(.L_x_163) ;  /* 0xfffffffc00f08947 */ /* 0x008fea000383ffff */
[----:B------:R-:W-:Y:S05]  /*8a30*/  BRA `(.L_x_164) ;  /* 0xffffffa400347947 */ /* 0x000fea000383ffff */
.L_x_51:
[----:B------:R-:W-:-:S07]  /*8a40*/  MOV R0, UR5 ;  /* 0x0000000500007c02 */ /* 0x000fce0008000f00 */
.L_x_165:
[----:B-1----:R1:W3:Y:S02]  /*8a50*/  SYNCS.PHASECHK.TRANS64.TRYWAIT P0, [R0+URZ], R3 ;  /* 0x00000003000075a7 */ /* 0x0022e400080011ff */
[----:B---3--:R-:W-:Y:S05]  /*8a60*/  @!P0 NANOSLEEP.SYNCS 0x989680 ;  /* 0x009896800000895d */ /* 0x008fea0003900000 */
[----:B------:R-:W3:Y:S02]  /*8a70*/  @!P0 SYNCS.PHASECHK.TRANS64 P0, [R0+URZ], R3 ;  /* 0x00000003000085a7 */ /* 0x000ee400080010ff */
[----:B---3--:R-:W-:Y:S05]  /*8a80*/  @!P0 BRA `(.L_x_165) ;  /* 0xfffffffc00f08947 */ /* 0x008fea000383ffff */
[----:B------:R-:W-:Y:S05]  /*8a90*/  BRA `(.L_x_166) ;  /* 0xffffffa400407947 */ /* 0x000fea000383ffff */
.L_x_52:
[----:B------:R-:W-:-:S07]  /*8aa0*/  MOV R0, UR5 ;  /* 0x0000000500007c02 */ /* 0x000fce0008000f00 */
.L_x_167:
[----:B-1----:R1:W3:Y:S02]  /*8ab0*/  SYNCS.PHASECHK.TRANS64.TRYWAIT P0, [R0+URZ], R3 ;  /* 0x00000003000075a7 */ /* 0x0022e400080011ff */
[----:B---3--:R-:W-:Y:S05]  /*8ac0*/  @!P0 NANOSLEEP.SYNCS 0x989680 ;  /* 0x009896800000895d */ /* 0x008fea0003900000 */
[----:B------:R-:W3:Y:S02]  /*8ad0*/  @!P0 SYNCS.PHASECHK.TRANS64 P0, [R0+URZ], R3 ;  /* 0x00000003000085a7 */ /* 0x000ee400080010ff */
[----:B---3--:R-:W-:Y:S05]  /*8ae0*/  @!P0 BRA `(.L_x_167) ;  /* 0xfffffffc00f08947 */ /* 0x008fea000383ffff */
[----:B------:R-:W-:Y:S05]  /*8af0*/  BRA `(.L_x_168) ;  /* 0xffffffa4004c7947 */ /* 0x000fea000383ffff */
.L_x_53:
[----:B------:R-:W-:-:S07]  /*8b00*/  MOV R0, UR5 ;  /* 0x0000000500007c02 */ /* 0x000fce0008000f00 */
.L_x_169:
[----:B-1----:R1:W3:Y:S02]  /*8b10*/  SYNCS.PHASECHK.TRANS64.TRYWAIT P0, [R0+URZ], R3 ;  /* 0x00000003000075a7 */ /* 0x0022e400080011ff */
[----:B---3--:R-:W-:Y:S05]  /*8b20*/  @!P0 NANOSLEEP.SYNCS 0x989680 ;  /* 0x009896800000895d */ /* 0x008fea0003900000 */
[----:B------:R-:W3:Y:S02]  /*8b30*/  @!P0 SYNCS.PHASECHK.TRANS64 P0, [R0+URZ], R3 ;  /* 0x00000003000085a7 */ /* 0x000ee400080010ff */
[----:B---3--:R-:W-:Y:S05]  /*8b40*/  @!P0 BRA `(.L_x_169) ;  /* 0xfffffffc00f08947 */ /* 0x008fea000383ffff */
[----:B------:R-:W-:Y:S05]  /*8b50*/  BRA `(.L_x_170) ;  /* 0xffffffa400587947 */ /* 0x000fea000383ffff */
.L_x_54:
[----:B------:R-:W-:-:S07]  /*8b60*/  MOV R0, UR5 ;  /* 0x0000000500007c02 */ /* 0x000fce0008000f00 */
.L_x_171:
[----:B-1----:R1:W3:Y:S02]  /*8b70*/  SYNCS.PHASECHK.TRANS64.TRYWAIT P0, [R0+URZ], R3 ;  /* 0x00000003000075a7 */ /* 0x0022e400080011ff */
[----:B---3--:R-:W-:Y:S05]  /*8b80*/  @!P0 NANOSLEEP.SYNCS 0x989680 ;  /* 0x009896800000895d */ /* 0x008fea0003900000 */
[----:B------:R-:W3:Y:S02]  /*8b90*/  @!P0 SYNCS.PHASECHK.TRANS64 P0, [R0+URZ], R3 ;  /* 0x00000003000085a7 */ /* 0x000ee400080010ff */
[----:B---3--:R-:W-:Y:S05]  /*8ba0*/  @!P0 BRA `(.L_x_171) ;  /* 0xfffffffc00f08947 */ /* 0x008fea000383ffff */
[----:B------:R-:W-:Y:S05]  /*8bb0*/  BRA `(.L_x_172) ;  /* 0xffffffa400647947 */ /* 0x000fea000383ffff */
.L_x_55:
[----:B------:R-:W-:-:S07]  /*8bc0*/  MOV R0, UR5 ;  /* 0x0000000500007c02 */ /* 0x000fce0008000f00 */
.L_x_173:
[----:B-1----:R1:W3:Y:S02]  /*8bd0*/  SYNCS.PHASECHK.TRANS64.TRYWAIT P0, [R0+URZ], R3 ;  /* 0x00000003000075a7 */ /* 0x0022e400080011ff */
[----:B---3--:R-:W-:Y:S05]  /*8be0*/  @!P0 NANOSLEEP.SYNCS 0x989680 ;  /* 0x009896800000895d */ /* 0x008fea0003900000 */
[----:B------:R-:W3:Y:S02]  /*8bf0*/  @!P0 SYNCS.PHASECHK.TRANS64 P0, [R0+URZ], R3 ;  /* 0x00000003000085a7 */ /* 0x000ee400080010ff */
[----:B---3--:R-:W-:Y:S05]  /*8c00*/  @!P0 BRA `(.L_x_173) ;  /* 0xfffffffc00f08947 */ /* 0x008fea000383ffff */
[----:B------:R-:W-:Y:S05]  /*8c10*/  BRA `(.L_x_174) ;  /* 0xffffffa400707947 */ /* 0x000fea000383ffff */
.L_x_56:
[----:B------:R-:W-:-:S07]  /*8c20*/  MOV R0, UR5 ;  /* 0x0000000500007c02 */ /* 0x000fce0008000f00 */
.L_x_175:
[----:B-1----:R1:W3:Y:S02]  /*8c30*/  SYNCS.PHASECHK.TRANS64.TRYWAIT P0, [R0+URZ], R3 ;  /* 0x00000003000075a7 */ /* 0x0022e400080011ff */
[----:B---3--:R-:W-:Y:S05]  /*8c40*/  @!P0 NANOSLEEP.SYNCS 0x989680 ;  /* 0x009896800000895d */ /* 0x008fea0003900000 */
[----:B------:R-:W3:Y:S02]  /*8c50*/  @!P0 SYNCS.PHASECHK.TRANS64 P0, [R0+URZ], R3 ;  /* 0x00000003000085a7 */ /* 0x000ee400080010ff */
[----:B---3--:R-:W-:Y:S05]  /*8c60*/  @!P0 BRA `(.L_x_175) ;  /* 0xfffffffc00f08947 */ /* 0x008fea000383ffff */
[----:B------:R-:W-:Y:S05]  /*8c70*/  BRA `(.L_x_176) ;  /* 0xffffffa4007c7947 */ /* 0x000fea000383ffff */
.L_x_57:
[----:B------:R-:W-:-:S07]  /*8c80*/  MOV R0, UR5 ;  /* 0x0000000500007c02 */ /* 0x000fce0008000f00 */
.L_x_177:
[----:B-1----:R1:W3:Y:S02]  /*8c90*/  SYNCS.PHASECHK.TRANS64.TRYWAIT P0, [R0+URZ], R3 ;  /* 0x00000003000075a7 */ /* 0x0022e400080011ff */
[----:B---3--:R-:W-:Y:S05]  /*8ca0*/  @!P0 NANOSLEEP.SYNCS 0x989680 ;  /* 0x009896800000895d */ /* 0x008fea0003900000 */
[----:B------:R-:W3:Y:S02]  /*8cb0*/  @!P0 SYNCS.PHASECHK.TRANS64 P0, [R0+URZ], R3 ;  /* 0x00000003000085a7 */ /* 0x000ee400080010ff */
[----:B---3--:R-:W-:Y:S05]  /*8cc0*/  @!P0 BRA `(.L_x_177) ;  /* 0xfffffffc00f08947 */ /* 0x008fea000383ffff */
[----:B------:R-:W-:Y:S05]  /*8cd0*/  BRA `(.L_x_178) ;  /* 0xffffffa400887947 */ /* 0x000fea000383ffff */
.L_x_58:
[----:B------:R-:W-:-:S07]  /*8ce0*/  MOV R0, UR5 ;  /* 0x0000000500007c02 */ /* 0x000fce0008000f00 */
.L_x_179:
[----:B-1----:R1:W3:Y:S02]  /*8cf0*/  SYNCS.PHASECHK.TRANS64.TRYWAIT P0, [R0+URZ], R3 ;  /* 0x00000003000075a7 */ /* 0x0022e400080011ff */
[----:B---3--:R-:W-:Y:S05]  /*8d00*/  @!P0 NANOSLEEP.SYNCS 0x989680 ;  /* 0x009896800000895d */ /* 0x008fea0003900000 */
[----:B------:R-:W3:Y:S02]  /*8d10*/  @!P0 SYNCS.PHASECHK.TRANS64 P0, [R0+URZ], R3 ;  /* 0x00000003000085a7 */ /* 0x000ee400080010ff */
[----:B---3--:R-:W-:Y:S05]  /*8d20*/  @!P0 BRA `(.L_x_179) ;  /* 0xfffffffc00f08947 */ /* 0x008fea000383ffff */
[----:B------:R-:W-:Y:S05]  /*8d30*/  BRA `(.L_x_180) ;  /* 0xffffffa400947947 */ /* 0x000fea000383ffff */
.L_x_59:
[----:B------:R-:W-:-:S07]  /*8d40*/  MOV R0, UR5 ;  /* 0x0000000500007c02 */ /* 0x000fce0008000f00 */
.L_x_181:
[----:B-1----:R1:W3:Y:S02]  /*8d50*/  SYNCS.PHASECHK.TRANS64.TRYWAIT P0, [R0+URZ], R3 ;  /* 0x00000003000075a7 */ /* 0x0022e400080011ff */
[----:B---3--:R-:W-:Y:S05]  /*8d60*/  @!P0 NANOSLEEP.SYNCS 0x989680 ;  /* 0x009896800000895d */ /* 0x008fea0003900000 */
[----:B------:R-:W3:Y:S02]  /*8d70*/  @!P0 SYNCS.PHASECHK.TRANS64 P0, [R0+URZ], R3 ;  /* 0x00000003000085a7 */ /* 0x000ee400080010ff */
[----:B---3--:R-:W-:Y:S05]  /*8d80*/  @!P0 BRA `(.L_x_181) ;  /* 0xfffffffc00f08947 */ /* 0x008fea000383ffff */
[----:B------:R-:W-:Y:S05]  /*8d90*/  BRA `(.L_x_182) ;  /* 0xffffffa400a07947 */ /* 0x000fea000383ffff */
.L_x_62:
[----:B-1----:R1:W2:Y:S02]  /*8da0*/  SYNCS.PHASECHK.TRANS64.TRYWAIT P0, [R0+URZ+0x1b0], R4 ;  /* 0x0001b004000075a7 */ /* 0x0022a400080011ff */
[----:B--2---:R-:W-:Y:S05]  /*8db0*/  @!P0 NANOSLEEP.SYNCS 0x989680 ;  /* 0x009896800000895d */ /* 0x004fea0003900000 */
[----:B------:R-:W2:Y:S02]  /*8dc0*/  @!P0 SYNCS.PHASECHK.TRANS64 P0, [R0+URZ+0x1b0], R4 ;  /* 0x0001b004000085a7 */ /* 0x000ea400080010ff */
[----:B--2---:R-:W-:Y:S05]  /*8dd0*/  @!P0 BRA `(.L_x_62) ;  /* 0xfffffffc00f08947 */ /* 0x004fea000383ffff */
[----:B------:R-:W-:Y:S05]  /*8de0*/  BRA `(.L_x_183) ;  /* 0xffffffa800047947 */ /* 0x000fea000383ffff */
.L_x_63:
[----:B------:R-:W-:-:S07]  /*8df0*/  MOV R0, UR4 ;  /* 0x0000000400007c02 */ /* 0x000fce0008000f00 */
.L_x_184:
[----:B-1----:R1:W2:Y:S02]  /*8e00*/  SYNCS.PHASECHK.TRANS64.TRYWAIT P0, [R0+URZ+0x160], R5 ;  /* 0x00016005000075a7 */ /* 0x0022a400080011ff */
[----:B--2---:R-:W-:Y:S05]  /*8e10*/  @!P0 NANOSLEEP.SYNCS 0x989680 ;  /* 0x009896800000895d */ /* 0x004fea0003900000 */
[----:B------:R-:W2:Y:S02]  /*8e20*/  @!P0 SYNCS.PHASECHK.TRANS64 P0, [R0+URZ+0x160], R5 ;  /* 0x00016005000085a7 */ /* 0x000ea400080010ff */
[----:B--2---:R-:W-:Y:S05]  /*8e30*/  @!P0 BRA `(.L_x_184) ;  /* 0xfffffffc00f08947 */ /* 0x004fea000383ffff */
[----:B------:R-:W-:Y:S05]  /*8e40*/  BRA `(.L_x_185) ;  /* 0xffffffa800147947 */ /* 0x000fea000383ffff */
.L_x_64:
[----:B-1----:R1:W2:Y:S02]  /*8e50*/  SYNCS.PHASECHK.TRANS64.TRYWAIT P1, [R0+URZ+0x150], R4 ;  /* 0x00015004000075a7 */ /* 0x0022a400080211ff */
[----:B--2---:R-:W-:Y:S05]  /*8e60*/  @!P1 NANOSLEEP.SYNCS 0x989680 ;  /* 0x009896800000995d */ /* 0x004fea0003900000 */
[----:B------:R-:W2:Y:S02]  /*8e70*/  @!P1 SYNCS.PHASECHK.TRANS64 P1, [R0+URZ+0x150], R4 ;  /* 0x00015004000095a7 */ /* 0x000ea400080210ff */
[----:B--2---:R-:W-:Y:S05]  /*8e80*/  @!P1 BRA `(.L_x_64) ;  /* 0xfffffffc00f09947 */ /* 0x004fea000383ffff */
[----:B------:R-:W-:Y:S05]  /*8e90*/  BRA `(.L_x_186) ;  /* 0xffffffa800447947 */ /* 0x000fea000383ffff */
.L_x_67:
[----:B------:R-:W-:-:S07]  /*8ea0*/  MOV R0, UR4 ;  /* 0x0000000400007c02 */ /* 0x000fce0008000f00 */
.L_x_187:
[----:B-1----:R1:W2:Y:S02]  /*8eb0*/  SYNCS.PHASECHK.TRANS64.TRYWAIT P0, [R0+URZ+0x160], R2 ;  /* 0x00016002000075a7 */ /* 0x0022a400080011ff */
[----:B--2---:R-:W-:Y:S05]  /*8ec0*/  @!P0 NANOSLEEP.SYNCS 0x989680 ;  /* 0x009896800000895d */ /* 0x004fea0003900000 */
[----:B------:R-:W2:Y:S02]  /*8ed0*/  @!P0 SYNCS.PHASECHK.TRANS64 P0, [R0+URZ+0x160], R2 ;  /* 0x00016002000085a7 */ /* 0x000ea400080010ff */
[----:B--2---:R-:W-:Y:S05]  /*8ee0*/  @!P0 BRA `(.L_x_187) ;  /* 0xfffffffc00f08947 */ /* 0x004fea000383ffff */
[----:B------:R-:W-:Y:S05]  /*8ef0*/  BRA `(.L_x_66) ;  /* 0xffffffa800987947 */ /* 0x000fea000383ffff */
.L_x_76:
[----:B-1----:R-:W-:-:S04]  /*8f00*/  MOV R5, UR5 ;  /* 0x0000000500057c02 */ /* 0x002fc80008000f00 */
[----:B------:R1:W2:Y:S03]  /*8f10*/  SYNCS.PHASECHK.TRANS64.TRYWAIT P0, [R5+URZ+0x8], R6 ;  /* 0x00000806050075a7 */ /* 0x0002a600080011ff */
[----:B--2---:R-:W-:Y:S05]  /*8f20*/  @!P0 NANOSLEEP.SYNCS 0x989680 ;  /* 0x009896800000895d */ /* 0x004fea0003900000 */
[----:B------:R-:W2:Y:S02]  /*8f30*/  @!P0 SYNCS.PHASECHK.TRANS64 P0, [R5+URZ+0x8], R6 ;  /* 0x00000806050085a7 */ /* 0x000ea400080010ff */
[----:B--2---:R-:W-:Y:S05]  /*8f40*/  @!P0 BRA `(.L_x_76) ;  /* 0xfffffffc00ec8947 */ /* 0x004fea000383ffff */
[----:B------:R-:W-:Y:S05]  /*8f50*/  BRA `(.L_x_75) ;  /* 0xffffffac00507947 */ /* 0x000fea000383ffff */
.L_x_78:
[----:B------:R-:W-:Y:S01]  /*8f60*/  BSSY B0, `(.L_x_188) ;  /* 0x0000006000007945 */ /* 0x000fe20003800000 */
[----:B------:R-:W-:-:S07]  /*8f70*/  MOV R15, 0xffffffff ;  /* 0xffffffff000f7802 */ /* 0x000fce0000000f00 */
[----:B-1---5:R-:W-:Y:S05]  /*8f80*/  WARPSYNC.COLLECTIVE R15, `(.L_x_189) ;  /* 0x000000000f0c7348 */ /* 0x022fea0003c00000 */
[----:B------:R-:W-:Y:S02]  /*8f90*/  ELECT P6, UR79, PT ;  /* 0x00000000004f782f */ /* 0x000fe400038c0000 */
[----:B------:R-:W-:Y:S01]  /*8fa0*/  MOV R14, UR79 ;  /* 0x0000004f000e7c02 */ /* 0x000fe20008000f00 */
[----:B-1---5:R-:W-:Y:S10]  /*8fb0*/  ENDCOLLECTIVE ;  /* 0x000000000000791b */ /* 0x022ff40003800000 */
.L_x_189:
[----:B------:R-:W-:Y:S05]  /*8fc0*/  BSYNC B0 ;  /* 0x0000000000007941 */ /* 0x000fea0003800000 */
.L_x_188:
[----:B------:R-:W-:Y:S05]  /*8fd0*/  BRA `(.L_x_190) ;  /* 0xffffffac00807947 */ /* 0x000fea000383ffff */
.L_x_80:
[----:B-1----:R-:W-:-:S04]  /*8fe0*/  MOV R3, UR5 ;  /* 0x0000000500037c02 */ /* 0x002fc80008000f00 */
[----:B------:R1:W2:Y:S03]  /*8ff0*/  SYNCS.PHASECHK.TRANS64.TRYWAIT P0, [R3+URZ+0x8], R4 ;  /* 0x00000804030075a7 */ /* 0x0002a600080011ff */
[----:B--2---:R-:W-:Y:S05]  /*9000*/  @!P0 NANOSLEEP.SYNCS 0x989680 ;  /* 0x009896800000895d */ /* 0x004fea0003900000 */
[----:B------:R-:W2:Y:S02]  /*9010*/  @!P0 SYNCS.PHASECHK.TRANS64 P0, [R3+URZ+0x8], R4 ;  /* 0x00000804030085a7 */ /* 0x000ea400080010ff */
[----:B--2---:R-:W-:Y:S05]  /*9020*/  @!P0 BRA `(.L_x_80) ;  /* 0xfffffffc00ec8947 */ /* 0x004fea000383ffff */
[----:B------:R-:W-:Y:S05]  /*9030*/  BRA `(.L_x_79) ;  /* 0xffffffac00847947 */ /* 0x000fea000383ffff */
.L_x_81:
[----:B-1----:R1:W2:Y:S02]  /*9040*/  SYNCS.PHASECHK.TRANS64.TRYWAIT P0, [R0+URZ+0x150], R4 ;  /* 0x00015004000075a7 */ /* 0x0022a400080011ff */
[----:B--2---:R-:W-:Y:S05]  /*9050*/  @!P0 NANOSLEEP.SYNCS 0x989680 ;  /* 0x009896800000895d */ /* 0x004fea0003900000 */
[----:B------:R-:W2:Y:S02]  /*9060*/  @!P0 SYNCS.PHASECHK.TRANS64 P0, [R0+URZ+0x150], R4 ;  /* 0x00015004000085a7 */ /* 0x000ea400080010ff */
[----:B--2---:R-:W-:Y:S05]  /*9070*/  @!P0 BRA `(.L_x_81) ;  /* 0xfffffffc00f08947 */ /* 0x004fea000383ffff */
[----:B------:R-:W-:Y:S05]  /*9080*/  BRA `(.L_x_191) ;  /* 0xffffffb000707947 */ /* 0x000fea000383ffff */
.L_x_83:
[----:B------:R-:W-:-:S07]  /*9090*/  MOV R0, UR31 ;  /* 0x0000001f00007c02 */ /* 0x000fce0008000f00 */
.L_x_192:
[----:B-1----:R1:W2:Y:S02]  /*90a0*/  SYNCS.PHASECHK.TRANS64.TRYWAIT P0, [R0+URZ+0x190], R4 ;  /* 0x00019004000075a7 */ /* 0x0022a400080011ff */
[----:B--2---:R-:W-:Y:S05]  /*90b0*/  @!P0 NANOSLEEP.SYNCS 0x989680 ;  /* 0x009896800000895d */ /* 0x004fea0003900000 */
[----:B------:R-:W2:Y:S02]  /*90c0*/  @!P0 SYNCS.PHASECHK.TRANS64 P0, [R0+URZ+0x190], R4 ;  /* 0x00019004000085a7 */ /* 0x000ea400080010ff */
[----:B--2---:R-:W-:Y:S05]  /*90d0*/  @!P0 BRA `(.L_x_192) ;  /* 0xfffffffc00f08947 */ /* 0x004fea000383ffff */
[----:B------:R-:W-:Y:S05]  /*90e0*/  BRA `(.L_x_193) ;  /* 0xffffffb000bc7947 */ /* 0x000fea000383ffff */
.L_x_86:
[----:B------:R-:W-:Y:S07]  /*90f0*/  MOV R0, UR5 ;  /* 0x0000000500007c02 */ /* 0x000fee0008000f00 */
.L_x_194:
[----:B-1----:R1:W2:Y:S02]  /*9100*/  SYNCS.PHASECHK.TRANS64.TRYWAIT P0, [R0+URZ], R4 ;  /* 0x00000004000075a7 */ /* 0x0022a400080011ff */
[----:B--2---:R-:W-:Y:S05]  /*9110*/  @!P0 NANOSLEEP.SYNCS 0x989680 ;  /* 0x009896800000895d */ /* 0x004fea0003900000 */
[----:B------:R-:W2:Y:S02]  /*9120*/  @!P0 SYNCS.PHASECHK.TRANS64 P0, [R0+URZ], R4 ;  /* 0x00000004000085a7 */ /* 0x000ea400080010ff */
[----:B--2---:R-:W-:Y:S05]  /*9130*/  @!P0 BRA `(.L_x_194) ;  /* 0xfffffffc00f08947 */ /* 0x004fea000383ffff */
[----:B------:R-:W-:Y:S05]  /*9140*/  BRA `(.L_x_85) ;  /* 0xffffffb000d07947 */ /* 0x000fea000383ffff */
.L_x_90:
[----:B-1----:R-:W-:-:S07]  /*9150*/  MOV R0, UR4 ;  /* 0x0000000400007c02 */ /* 0x002fce0008000f00 */
.L_x_195:
[----:B-1----:R1:W2:Y:S02]  /*9160*/  SYNCS.PHASECHK.TRANS64.TRYWAIT P0, [R0+URZ], R2 ;  /* 0x00000002000075a7 */ /* 0x0022a400080011ff */
[----:B--2---:R-:W-:Y:S05]  /*9170*/  @!P0 NANOSLEEP.SYNCS 0x989680 ;  /* 0x009896800000895d */ /* 0x004fea0003900000 */
[----:B------:R-:W2:Y:S02]  /*9180*/  @!P0 SYNCS.PHASECHK.TRANS64 P0, [R0+URZ], R2 ;  /* 0x00000002000085a7 */ /* 0x000ea400080010ff */
[----:B--2---:R-:W-:Y:S05]  /*9190*/  @!P0 BRA `(.L_x_195) ;  /* 0xfffffffc00f08947 */ /* 0x004fea000383ffff */
[----:B------:R-:W-:Y:S05]  /*91a0*/  BRA `(.L_x_196) ;  /* 0xffffffb400c47947 */ /* 0x000fea000383ffff */
.L_x_91:
[----:B------:R-:W-:-:S07]  /*91b0*/  MOV R0, UR5 ;  /* 0x0000000500007c02 */ /* 0x000fce0008000f00 */
.L_x_197:
[----:B-1----:R1:W2:Y:S02]  /*91c0*/  SYNCS.PHASECHK.TRANS64.TRYWAIT P0, [R0+URZ], R3 ;  /* 0x00000003000075a7 */ /* 0x0022a400080011ff */
[----:B--2---:R-:W-:Y:S05]  /*91d0*/  @!P0 NANOSLEEP.SYNCS 0x989680 ;  /* 0x009896800000895d */ /* 0x004fea0003900000 */
[----:B------:R-:W2:Y:S02]  /*91e0*/  @!P0 SYNCS.PHASECHK.TRANS64 P0, [R0+URZ], R3 ;  /* 0x00000003000085a7 */ /* 0x000ea400080010ff */
[----:B--2---:R-:W-:Y:S05]  /*91f0*/  @!P0 BRA `(.L_x_197) ;  /* 0xfffffffc00f08947 */ /* 0x004fea000383ffff */
[----:B------:R-:W-:Y:S05]  /*9200*/  BRA `(.L_x_198) ;  /* 0xffffffb400d07947 */ /* 0x000fea000383ffff */
.L_x_92:
[----:B------:R-:W-:-:S07]  /*9210*/  MOV R0, UR5 ;  /* 0x0000000500007c02 */ /* 0x000fce0008000f00 */
.L_x_199:
[----:B-1----:R1:W2:Y:S02]  /*9220*/  SYNCS.PHASECHK.TRANS64.TRYWAIT P0, [R0+URZ], R3 ;  /* 0x00000003000075a7 */ /* 0x0022a400080011ff */
[----:B--2---:R-:W-:Y:S05]  /*9230*/  @!P0 NANOSLEEP.SYNCS 0x989680 ;  /* 0x009896800000895d */ /* 0x004fea0003900000 */
[----:B------:R-:W2:Y:S02]  /*9240*/  @!P0 SYNCS.PHASECHK.TRANS64 P0, [R0+URZ], R3 ;  /* 0x00000003000085a7 */ /* 0x000ea400080010ff */
[----:B--2---:R-:W-:Y:S05]  /*9250*/  @!P0 BRA `(.L_x_199) ;  /* 0xfffffffc00f08947 */ /* 0x004fea000383ffff */
[----:B------:R-:W-:Y:S05]  /*9260*/  BRA `(.L_x_200) ;  /* 0xffffffb400dc7947 */ /* 0x000fea000383ffff */
.L_x_95:
[----:B------:R-:W-:-:S07]  /*9270*/  MOV R0, UR26 ;  /* 0x0000001a00007c02 */ /* 0x000fce0008000f00 */
.L_x_201:
[----:B-1----:R1:W2:Y:S02]  /*9280*/  SYNCS.PHASECHK.TRANS64.TRYWAIT P1, [R0+URZ+0x1d0], R2 ;  /* 0x0001d002000075a7 */ /* 0x0022a400080211ff */
[----:B--2---:R-:W-:Y:S05]  /*9290*/  @!P1 NANOSLEEP.SYNCS 0x989680 ;  /* 0x009896800000995d */ /* 0x004fea0003900000 */
[----:B------:R-:W2:Y:S02]  /*92a0*/  @!P1 SYNCS.PHASECHK.TRANS64 P1, [R0+URZ+0x1d0], R2 ;  /* 0x0001d002000095a7 */ /* 0x000ea400080210ff */
[----:B--2---:R-:W-:Y:S05]  /*92b0*/  @!P1 BRA `(.L_x_201) ;  /* 0xfffffffc00f09947 */ /* 0x004fea000383ffff */
[----:B------:R-:W-:Y:S05]  /*92c0*/  BRA `(.L_x_202) ;  /* 0xffffffb800287947 */ /* 0x000fea000383ffff */
.L_x_100:
[----:B--2---:R2:W4:Y:S02]  /*92d0*/  SYNCS.PHASECHK.TRANS64.TRYWAIT P0, [R12+URZ+0x150], R0 ;  /* 0x000150000c0075a7 */ /* 0x00452400080011ff */
[----:B----4-:R-:W-:Y:S05]  /*92e0*/  @!P0 NANOSLEEP.SYNCS 0x989680 ;  /* 0x009896800000895d */ /* 0x010fea0003900000 */
[----:B------:R-:W4:Y:S02]  /*92f0*/  @!P0 SYNCS.PHASECHK.TRANS64 P0, [R12+URZ+0x150], R0 ;  /* 0x000150000c0085a7 */ /* 0x000f2400080010ff */
[----:B----4-:R-:W-:Y:S05]  /*9300*/  @!P0 BRA `(.L_x_100) ;  /* 0xfffffffc00f08947 */ /* 0x010fea000383ffff */
[----:B------:R-:W-:Y:S05]  /*9310*/  BRA `(.L_x_203) ;  /* 0xffffffbc00447947 */ /* 0x000fea000383ffff */
.L_x_103:
[----:B-1----:R-:W-:Y:S07]  /*9320*/  MOV R0, UR29 ;  /* 0x0000001d00007c02 */ /* 0x002fee0008000f00 */
.L_x_204:
[----:B-1----:R1:W2:Y:S02]  /*9330*/  SYNCS.PHASECHK.TRANS64.TRYWAIT P2, [R0+URZ+0x148], R6 ;  /* 0x00014806000075a7 */ /* 0x0022a400080411ff */
[----:B--2---:R-:W-:Y:S05]  /*9340*/  @!P2 NANOSLEEP.SYNCS 0x989680 ;  /* 0x009896800000a95d */ /* 0x004fea0003900000 */
[----:B------:R-:W2:Y:S02]  /*9350*/  @!P2 SYNCS.PHASECHK.TRANS64 P2, [R0+URZ+0x148], R6 ;  /* 0x000148060000a5a7 */ /* 0x000ea400080410ff */
[----:B--2---:R-:W-:Y:S05]  /*9360*/  @!P2 BRA `(.L_x_204) ;  /* 0xfffffffc00f0a947 */ /* 0x004fea000383ffff */
[----:B------:R-:W-:Y:S05]  /*9370*/  BRA `(.L_x_102) ;  /* 0xffffffc000a87947 */ /* 0x000fea000383ffff */
.L_x_106:
[----:B------:R-:W-:Y:S07]  /*9380*/  MOV R0, UR4 ;  /* 0x0000000400007c02 */ /* 0x000fee0008000f00 */
.L_x_205:
[----:B-1----:R1:W2:Y:S02]  /*9390*/  SYNCS.PHASECHK.TRANS64.TRYWAIT P0, [R0+URZ+0x128], R9 ;  /* 0x00012809000075a7 */ /* 0x0022a400080011ff */
[----:B--2---:R-:W-:Y:S05]  /*93a0*/  @!P0 NANOSLEEP.SYNCS 0x989680 ;  /* 0x009896800000895d */ /* 0x004fea0003900000 */
[----:B------:R-:W2:Y:S02]  /*93b0*/  @!P0 SYNCS.PHASECHK.TRANS64 P0, [R0+URZ+0x128], R9 ;  /* 0x00012809000085a7 */ /* 0x000ea400080010ff */
[----:B--2---:R-:W-:Y:S05]  /*93c0*/  @!P0 BRA `(.L_x_205) ;  /* 0xfffffffc00f08947 */ /* 0x004fea000383ffff */
[----:B------:R-:W-:Y:S05]  /*93d0*/  BRA `(.L_x_206) ;  /* 0xffffffc400087947 */ /* 0x000fea000383ffff */
.L_x_107:
[----:B------:R-:W-:Y:S07]  /*93e0*/  MOV R0, UR5 ;  /* 0x0000000500007c02 */ /* 0x000fee0008000f00 */
.L_x_207:
[----:B-1----:R1:W2:Y:S02]  /*93f0*/  SYNCS.PHASECHK.TRANS64.TRYWAIT P0, [R0+URZ+0x128], R6 ;  /* 0x00012806000075a7 */ /* 0x0022a400080011ff */
[----:B--2---:R-:W-:Y:S05]  /*9400*/  @!P0 NANOSLEEP.SYNCS 0x989680 ;  /* 0x009896800000895d */ /* 0x004fea0003900000 */
[----:B------:R-:W2:Y:S02]  /*9410*/  @!P0 SYNCS.PHASECHK.TRANS64 P0, [R0+URZ+0x128], R6 ;  /* 0x00012806000085a7 */ /* 0x000ea400080010ff */
[----:B--2---:R-:W-:Y:S05]  /*9420*/  @!P0 BRA `(.L_x_207) ;  /* 0xfffffffc00f08947 */ /* 0x004fea000383ffff */
[----:B------:R-:W-:Y:S05]  /*9430*/  BRA `(.L_x_208) ;  /* 0xffffffc400847947 */ /* 0x000fea000383ffff */
.L_x_109:
[----:B------:R-:W-:-:S07]  /*9440*/  MOV R0, UR4 ;  /* 0x0000000400007c02 */ /* 0x000fce0008000f00 */
.L_x_209:
[----:B-1----:R1:W2:Y:S02]  /*9450*/  SYNCS.PHASECHK.TRANS64.TRYWAIT P0, [R0+URZ], R2 ;  /* 0x00000002000075a7 */ /* 0x0022a400080011ff */
[----:B--2---:R-:W-:Y:S05]  /*9460*/  @!P0 NANOSLEEP.SYNCS 0x989680 ;  /* 0x009896800000895d */ /* 0x004fea0003900000 */
[----:B------:R-:W2:Y:S02]  /*9470*/  @!P0 SYNCS.PHASECHK.TRANS64 P0, [R0+URZ], R2 ;  /* 0x00000002000085a7 */ /* 0x000ea400080010ff */
[----:B--2---:R-:W-:Y:S05]  /*9480*/  @!P0 BRA `(.L_x_209) ;  /* 0xfffffffc00f08947 */ /* 0x004fea000383ffff */
[----:B------:R-:W-:Y:S05]  /*9490*/  BRA `(.L_x_210) ;  /* 0xffffffc800387947 */ /* 0x000fea000383ffff */
.L_x_110:
[----:B------:R-:W-:-:S07]  /*94a0*/  MOV R0, UR5 ;  /* 0x0000000500007c02 */ /* 0x000fce0008000f00 */
.L_x_211:
[----:B-1----:R1:W2:Y:S02]  /*94b0*/  SYNCS.PHASECHK.TRANS64.TRYWAIT P0, [R0+URZ], R2 ;  /* 0x00000002000075a7 */ /* 0x0022a400080011ff */
[----:B--2---:R-:W-:Y:S05]  /*94c0*/  @!P0 NANOSLEEP.SYNCS 0x989680 ;  /* 0x009896800000895d */ /* 0x004fea0003900000 */
[----:B------:R-:W2:Y:S02]  /*94d0*/  @!P0 SYNCS.PHASECHK.TRANS64 P0, [R0+URZ], R2 ;  /* 0x00000002000085a7 */ /* 0x000ea400080010ff */
[----:B--2---:R-:W-:Y:S05]  /*94e0*/  @!P0 BRA `(.L_x_211) ;  /* 0xfffffffc00f08947 */ /* 0x004fea000383ffff */
[----:B------:R-:W-:Y:S05]  /*94f0*/  BRA `(.L_x_212) ;  /* 0xffffffc800447947 */ /* 0x000fea000383ffff */
.L_x_112:
[----:B-1----:R1:W2:Y:S02]  /*9500*/  SYNCS.PHASECHK.TRANS64.TRYWAIT P0, [R3+URZ+0x150], R0 ;  /* 0x00015000030075a7 */ /* 0x0022a400080011ff */
[----:B--2---:R-:W-:Y:S05]  /*9510*/  @!P0 NANOSLEEP.SYNCS 0x989680 ;  /* 0x009896800000895d */ /* 0x004fea0003900000 */
[----:B------:R-:W2:Y:S02]  /*9520*/  @!P0 SYNCS.PHASECHK.TRANS64 P0, [R3+URZ+0x150], R0 ;  /* 0x00015000030085a7 */ /* 0x000ea400080010ff */
[----:B--2---:R-:W-:Y:S05]  /*9530*/  @!P0 BRA `(.L_x_112) ;  /* 0xfffffffc00f08947 */ /* 0x004fea000383ffff */
[----:B------:R-:W-:Y:S05]  /*9540*/  BRA `(.L_x_213) ;  /* 0xffffffcc002c7947 */ /* 0x000fea000383ffff */
.L_x_122:
[----:B-1----:R1:W2:Y:S02]  /*9550*/  SYNCS.PHASECHK.TRANS64.TRYWAIT P1, [R0+URZ+0x110], R3 ;  /* 0x00011003000075a7 */ /* 0x0022a400080211ff */
[----:B--2---:R-:W-:Y:S05]  /*9560*/  @!P1 NANOSLEEP.SYNCS 0x989680 ;  /* 0x009896800000995d */ /* 0x004fea0003900000 */
[----:B------:R-:W2:Y:S02]  /*9570*/  @!P1 SYNCS.PHASECHK.TRANS64 P1, [R0+URZ+0x110], R3 ;  /* 0x00011003000095a7 */ /* 0x000ea400080210ff */
[----:B--2---:R-:W-:Y:S05]  /*9580*/  @!P1 BRA `(.L_x_122) ;  /* 0xfffffffc00f09947 */ /* 0x004fea000383ffff */
[----:B------:R-:W-:Y:S05]  /*9590*/  BRA `(.L_x_121) ;  /* 0xffffffd800ac7947 */ /* 0x000fea000383ffff */
.L_x_124:
[----:B-1----:R1:W4:Y:S02]  /*95a0*/  SYNCS.PHASECHK.TRANS64.TRYWAIT P0, [R53+URZ+0x170], R2 ;  /* 0x00017002350075a7 */ /* 0x00232400080011ff */
[----:B----4-:R-:W-:Y:S05]  /*95b0*/  @!P0 NANOSLEEP.SYNCS 0x989680 ;  /* 0x009896800000895d */ /* 0x010fea0003900000 */
[----:B------:R-:W4:Y:S02]  /*95c0*/  @!P0 SYNCS.PHASECHK.TRANS64 P0, [R53+URZ+0x170], R2 ;  /* 0x00017002350085a7 */ /* 0x000f2400080010ff */
[----:B----4-:R-:W-:Y:S05]  /*95d0*/  @!P0 BRA `(.L_x_124) ;  /* 0xfffffffc00f08947 */ /* 0x010fea000383ffff */
[----:B------:R-:W-:Y:S05]  /*95e0*/  BRA `(.L_x_123) ;  /* 0xffffffd800dc7947 */ /* 0x000fea000383ffff */
.L_x_135:
[----:B-1----:R1:W2:Y:S02]  /*95f0*/  SYNCS.PHASECHK.TRANS64.TRYWAIT P0, [R3+URZ+0x110], R66 ;  /* 0x00011042030075a7 */ /* 0x0022a400080011ff */
[----:B--2---:R-:W-:Y:S05]  /*9600*/  @!P0 NANOSLEEP.SYNCS 0x989680 ;  /* 0x009896800000895d */ /* 0x004fea0003900000 */
[----:B------:R-:W2:Y:S02]  /*9610*/  @!P0 SYNCS.PHASECHK.TRANS64 P0, [R3+URZ+0x110], R66 ;  /* 0x00011042030085a7 */ /* 0x000ea400080010ff */
[----:B--2---:R-:W-:Y:S05]  /*9620*/  @!P0 BRA `(.L_x_135) ;  /* 0xfffffffc00f08947 */ /* 0x004fea000383ffff */
[----:B------:R-:W-:Y:S05]  /*9630*/  BRA `(.L_x_134) ;  /* 0xffffffe400047947 */ /* 0x000fea000383ffff */
        .weak           $__internal_0_$__cuda_sm10x_tcgen05_guardrail_trap_col_being_dealloced_not_returned_by_alloc
        .type           $__internal_0_$__cuda_sm10x_tcgen05_guardrail_trap_col_being_dealloced_not_returned_by_alloc,@function
        .size           $__internal_0_$__cuda_sm10x_tcgen05_guardrail_trap_col_being_dealloced_not_returned_by_alloc,($__internal_1_$__cuda_sm10x_tcgen05_guardrail_trap_phase_invalid_during_alloc - $__internal_0_$__cuda_sm10x_tcgen05_guardrail_trap_col_being_dealloced_not_returned_by_alloc)
$__internal_0_$__cuda_sm10x_tcgen05_guardrail_trap_col_being_dealloced_not_returned_by_alloc:
[----:B------:R-:W-:Y:S05]  /*9640*/  BPT.TRAP 0x1 ;  /* 0x000000040000795c */ /* 0x000fea0000300000 */
[----:B------:R-:W-:-:S04]  /*9650*/  HFMA2 R3, -RZ, RZ, 0, 0 ;  /* 0x00000000ff037431 */ /* 0x000fc800000001ff */
[----:B------:R-:W-:Y:S05]  /*9660*/  RET.REL.NODEC R2 `(_ZN7cutlass13device_kernelINS_4gemm6kernel13GemmUniversalIN4cute5tupleIJiiiiEEENS1_10collective13CollectiveMmaINS1_35MainloopSm100TmaUmmaWarpSpecializedILi17ELi2ELi4ENS5_IJNS4_1CILi2EEESB_NSA_ILi1EEEEEEEENS5_IJNSA_ILi128EEENSA_ILi64EEESG_EEENS_10bfloat16_tENS5_IJlSC_lEEESI_SJ_NS4_8TiledMMAINS4_8MMA_AtomIJNS4_26SM100_MMA_F16BF16_2x1SM_SSISI_SI_fLi128ELi64ELNS4_4UMMA5MajorE0ELSO_0ELNSN_7ScaleInE0ELSP_0EEEEEENS4_6LayoutINS5_IJSC_SC_SC_EEENS5_IJNSA_ILi0EEESU_SU_EEEEENS5_IJNS4_10UnderscoreESX_SX_EEEEENS4_28SM100_TMA_2SM_LOAD_MULTICASTENS4_14ComposedLayoutINS4_7SwizzleILi3ELi4ELi3EEENS4_18smem_ptr_flag_bitsILi16EEENSS_INS5_IJNSA_ILi8EEESG_EEENS5_IJSG_SC_EEEEEEEvNS4_8identityENS4_18SM100_TMA_2SM_LOADES1A_vS1B_EENS_8epilogue10collective18CollectiveEpilogueINS1E_23Sm100TmaWarpSpecializedILi3ELi2ELi16ELb1ELb0EEEJNS5_IJSG_SG_SG_EEENS5_IJNSS_ISG_SC_EENSS_INS5_IJNSA_ILi16EEESB_EEENS5_IJSC_NSA_ILi32EEEEEEEEEEESI_SJ_SI_SJ_NS1E_6fusion15FusionCallbacksIS1I_NS1R_17LinearCombinationISI_fSI_fLNS_15FloatRoundStyleE2EEES1J_S1Q_JEEENS4_5SM1004TMEM4LOAD26SM100_TMEM_LOAD_32dp32b16xENS4_13SM90_TMA_LOADENS11_INS12_ILi1ELi4ELi3EEES15_NSS_INS5_IJS16_S1L_EEENS5_IJS1L_SC_EEEEEEENS4_39AutoVectorizingCopyWithAssumedAlignmentILi128EEENS4_14SM90_TMA_STOREES26_S28_S28_EEEvvEEEEvNT_6ParamsE) ;  /* 0xffffff6802647950 */ /* 0x000fea0003c3ffff */
        .weak           $__internal_1_$__cuda_sm10x_tcgen05_guardrail_trap_phase_invalid_during_alloc
        .type           $__internal_1_$__cuda_sm10x_tcgen05_guardrail_trap_phase_invalid_during_alloc,@function
        .size           $__internal_1_$__cuda_sm10x_tcgen05_guardrail_trap_phase_invalid_during_alloc,($__internal_2_$__cuda_sm10x_tcgen05_guardrail_trap_unallocated_columns_being_dealloced - $__internal_1_$__cuda_sm10x_tcgen05_guardrail_trap_phase_invalid_during_alloc)
$__internal_1_$__cuda_sm10x_tcgen05_guardrail_trap_phase_invalid_during_alloc:
[----:B------:R-:W-:Y:S05]  /*9670*/  BPT.TRAP 0x1 ;  /* 0x000000040000795c */ /* 0x000fea0000300000 */
[----:B------:R-:W-:-:S04]  /*9680*/  MOV R5, 0x0 ;  /* 0x0000000000057802 */ /* 0x000fc80000000f00 */
[----:B------:R-:W-:Y:S05]  /*9690*/  RET.REL.NODEC R4 `(_ZN7cutlass13device_kernelINS_4gemm6kernel13GemmUniversalIN4cute5tupleIJiiiiEEENS1_10collective13CollectiveMmaINS1_35MainloopSm100TmaUmmaWarpSpecializedILi17ELi2ELi4ENS5_IJNS4_1CILi2EEESB_NSA_ILi1EEEEEEEENS5_IJNSA_ILi128EEENSA_ILi64EEESG_EEENS_10bfloat16_tENS5_IJlSC_lEEESI_SJ_NS4_8TiledMMAINS4_8MMA_AtomIJNS4_26SM100_MMA_F16BF16_2x1SM_SSISI_SI_fLi128ELi64ELNS4_4UMMA5MajorE0ELSO_0ELNSN_7ScaleInE0ELSP_0EEEEEENS4_6LayoutINS5_IJSC_SC_SC_EEENS5_IJNSA_ILi0EEESU_SU_EEEEENS5_IJNS4_10UnderscoreESX_SX_EEEEENS4_28SM100_TMA_2SM_LOAD_MULTICASTENS4_14ComposedLayoutINS4_7SwizzleILi3ELi4ELi3EEENS4_18smem_ptr_flag_bitsILi16EEENSS_INS5_IJNSA_ILi8EEESG_EEENS5_IJSG_SC_EEEEEEEvNS4_8identityENS4_18SM100_TMA_2SM_LOADES1A_vS1B_EENS_8epilogue10collective18CollectiveEpilogueINS1E_23Sm100TmaWarpSpecializedILi3ELi2ELi16ELb1ELb0EEEJNS5_IJSG_SG_SG_EEENS5_IJNSS_ISG_SC_EENSS_INS5_IJNSA_ILi16EEESB_EEENS5_IJSC_NSA_ILi32EEEEEEEEEEESI_SJ_SI_SJ_NS1E_6fusion15FusionCallbacksIS1I_NS1R_17LinearCombinationISI_fSI_fLNS_15FloatRoundStyleE2EEES1J_S1Q_JEEENS4_5SM1004TMEM4LOAD26SM100_TMEM_LOAD_32dp32b16xENS4_13SM90_TMA_LOADENS11_INS12_ILi1ELi4ELi3EEES15_NSS_INS5_IJS16_S1L_EEENS5_IJS1L_SC_EEEEEEENS4_39AutoVectorizingCopyWithAssumedAlignmentILi128EEENS4_14SM90_TMA_STOREES26_S28_S28_EEEvvEEEEvNT_6ParamsE) ;  /* 0xffffff6804587950 */ /* 0x000fea0003c3ffff */
        .weak           $__internal_2_$__cuda_sm10x_tcgen05_guardrail_trap_unallocated_columns_being_dealloced
        .type           $__internal_2_$__cuda_sm10x_tcgen05_guardrail_trap_unallocated_columns_being_dealloced,@function
        .size           $__internal_2_$__cuda_sm10x_tcgen05_guardrail_trap_unallocated_columns_being_dealloced,(.L_x_215 - $__internal_2_$__cuda_sm10x_tcgen05_guardrail_trap_unallocated_columns_being_dealloced)
$__internal_2_$__cuda_sm10x_tcgen05_guardrail_trap_unallocated_columns_being_dealloced:
[----:B------:R-:W-:Y:S05]  /*96a0*/  BPT.TRAP 0x1 ;  /* 0x000000040000795c */ /* 0x000fea0000300000 */
[----:B------:R-:W-:-:S04]  /*96b0*/  HFMA2 R3, -RZ, RZ, 0, 0 ;  /* 0x00000000ff037431 */ /* 0x000fc800000001ff */
[----:B------:R-:W-:Y:S05]  /*96c0*/  RET.REL.NODEC R2 `(_ZN7cutlass13device_kernelINS_4gemm6kernel13GemmUniversalIN4cute5tupleIJiiiiEEENS1_10collective13CollectiveMmaINS1_35MainloopSm100TmaUmmaWarpSpecializedILi17ELi2ELi4ENS5_IJNS4_1CILi2EEESB_NSA_ILi1EEEEEEEENS5_IJNSA_ILi128EEENSA_ILi64EEESG_EEENS_10bfloat16_tENS5_IJlSC_lEEESI_SJ_NS4_8TiledMMAINS4_8MMA_AtomIJNS4_26SM100_MMA_F16BF16_2x1SM_SSISI_SI_fLi128ELi64ELNS4_4UMMA5MajorE0ELSO_0ELNSN_7ScaleInE0ELSP_0EEEEEENS4_6LayoutINS5_IJSC_SC_SC_EEENS5_IJNSA_ILi0EEESU_SU_EEEEENS5_IJNS4_10UnderscoreESX_SX_EEEEENS4_28SM100_TMA_2SM_LOAD_MULTICASTENS4_14ComposedLayoutINS4_7SwizzleILi3ELi4ELi3EEENS4_18smem_ptr_flag_bitsILi16EEENSS_INS5_IJNSA_ILi8EEESG_EEENS5_IJSG_SC_EEEEEEEvNS4_8identityENS4_18SM100_TMA_2SM_LOADES1A_vS1B_EENS_8epilogue10collective18CollectiveEpilogueINS1E_23Sm100TmaWarpSpecializedILi3ELi2ELi16ELb1ELb0EEEJNS5_IJSG_SG_SG_EEENS5_IJNSS_ISG_SC_EENSS_INS5_IJNSA_ILi16EEESB_EEENS5_IJSC_NSA_ILi32EEEEEEEEEEESI_SJ_SI_SJ_NS1E_6fusion15FusionCallbacksIS1I_NS1R_17LinearCombinationISI_fSI_fLNS_15FloatRoundStyleE2EEES1J_S1Q_JEEENS4_5SM1004TMEM4LOAD26SM100_TMEM_LOAD_32dp32b16xENS4_13SM90_TMA_LOADENS11_INS12_ILi1ELi4ELi3EEES15_NSS_INS5_IJS16_S1L_EEENS5_IJS1L_SC_EEEEEEENS4_39AutoVectorizingCopyWithAssumedAlignmentILi128EEENS4_14SM90_TMA_STOREES26_S28_S28_EEEvvEEEEvNT_6ParamsE) ;  /* 0xffffff68024c7950 */ /* 0x000fea0003c3ffff */
.L_x_214:
[----:B------:R-:W-:-:S00]  /*96d0*/  BRA `(.L_x_214) ;  /* 0xfffffffc00fc7947 */ /* 0x000fc0000383ffff */
[----:B------:R-:W-:-:S00]  /*96e0*/  NOP ;  /* 0x0000000000007918 */ /* 0x000fc00000000000 */
        /* <DEDUP_REMOVED lines=9> */
.L_x_215:


//--------------------- .nv.global.init           --------------------------
	.section	.nv.global.init,"aw",@progbits
.nv.global.init:
	.type		$str$27,@object
	.size		$str$27,($str$28 - $str$27)
$str$27:
        /*0000*/ 	.byte	0x28, 0x61, 0x64, 0x64, 0x72, 0x65, 0x73, 0x73, 0x20, 0x26, 0x20, 0x6d, 0x61, 0x73, 0x6b, 0x29
        /*0010*/ 	.byte	0x20, 0x3d, 0x3d, 0x20, 0x30, 0x00
	.type		$str$28,@object
	.size		$str$28,($str$26 - $str$28)
$str$28:
        /*0016*/ 	.byte	0x2f, 0x74, 0x6d, 0x70, 0x2f, 0x63, 0x75, 0x74, 0x6c, 0x61, 0x73, 0x73, 0x5f, 0x73, 0x77, 0x65
        /*0026*/ 	.byte	0x65, 0x70, 0x5f, 0x73, 0x72, 0x63, 0x2f, 0x69, 0x6e, 0x63, 0x6c, 0x75, 0x64, 0x65, 0x2f, 0x63
        /*0036*/ 	.byte	0x75, 0x74, 0x65, 0x2f, 0x70, 0x6f, 0x69, 0x6e, 0x74, 0x65, 0x72, 0x5f, 0x66, 0x6c, 0x61, 0x67
        /*0046*/ 	.byte	0x67, 0x65, 0x64, 0x2e, 0x68, 0x70, 0x70, 0x00
	.type		$str$26,@object
	.size		$str$26,($str$25 - $str$26)
$str$26:
        /*004e*/ 	.byte	0x2f, 0x74, 0x6d, 0x70, 0x2f, 0x63, 0x75, 0x74, 0x6c, 0x61, 0x73, 0x73, 0x5f, 0x73, 0x77, 0x65
        /*005e*/ 	.byte	0x65, 0x70, 0x5f, 0x73, 0x72, 0x63, 0x2f, 0x69, 0x6e, 0x63, 0x6c, 0x75, 0x64, 0x65, 0x2f, 0x63
        /*006e*/ 	.byte	0x75, 0x74, 0x65, 0x2f, 0x61, 0x74, 0x6f, 0x6d, 0x2f, 0x63, 0x6f, 0x70, 0x79, 0x5f, 0x74, 0x72
        /*007e*/ 	.byte	0x61, 0x69, 0x74, 0x73, 0x5f, 0x73, 0x6d, 0x31, 0x30, 0x30, 0x2e, 0x68, 0x70, 0x70, 0x00
	.type		$str$25,@object
	.size		$str$25,(__unnamed_1 - $str$25)
$str$25:
        /*008d*/ 	.byte	0x28, 0x28, 0x75, 0x69, 0x6e, 0x74, 0x33, 0x32, 0x5f, 0x74, 0x28, 0x74, 0x68, 0x72, 0x65, 0x61
        /*009d*/ 	.byte	0x64, 0x49, 0x64, 0x78, 0x2e, 0x78, 0x29, 0x20, 0x2f, 0x20, 0x33, 0x32, 0x29, 0x20, 0x25, 0x20
        /*00ad*/ 	.byte	0x34, 0x29, 0x20, 0x3d, 0x3d, 0x20, 0x28, 0x28, 0x28, 0x74, 0x6d, 0x65, 0x6d, 0x5f, 0x61, 0x64
        /*00bd*/ 	.byte	0x64, 0x72, 0x20, 0x3e, 0x3e, 0x20, 0x31, 0x36, 0x29, 0x20, 0x2f, 0x20, 0x33, 0x32, 0x29, 0x20
        /*00cd*/ 	.byte	0x25, 0x20, 0x34, 0x29, 0x00
	.type		__unnamed_1,@object
	.size		__unnamed_1,(__unnamed_2 - __unnamed_1)
__unnamed_1:
        /*00d2*/ 	.byte	0x61, 0x75, 0x74, 0x6f, 0x20, 0x63, 0x75, 0x74, 0x65, 0x3a, 0x3a, 0x61, 0x73, 0x5f, 0x70, 0x6f
        /* <DEDUP_REMOVED lines=24> */
        /*0262*/ 	.byte	0x43, 0x3c, 0x32, 0x30, 0x34, 0x38, 0x3e, 0x3e, 0x3e, 0x3e, 0x5d, 0x00
	.type		__unnamed_2,@object
	.size		__unnamed_2,(.L_2 - __unnamed_2)
__unnamed_2:
        /* <DEDUP_REMOVED lines=40> */
        /*04ee*/ 	.byte	0x3a, 0x3a, 0x43, 0x3c, 0x30, 0x3e, 0x3e, 0x3e, 0x3e, 0x5d, 0x00
.L_2:


//--------------------- .nv.shared._ZN7cutlass13device_kernelINS_4gemm6kernel13GemmUniversalIN4cute5tupleIJiiiiEEENS1_10collective13CollectiveMmaINS1_35MainloopSm100TmaUmmaWarpSpecializedILi17ELi2ELi4ENS5_IJNS4_1CILi2EEESB_NSA_ILi1EEEEEEEENS5_IJNSA_ILi128EEENSA_ILi64EEESG_EEENS_10bfloat16_tENS5_IJlSC_lEEESI_SJ_NS4_8TiledMMAINS4_8MMA_AtomIJNS4_26SM100_MMA_F16BF16_2x1SM_SSISI_SI_fLi128ELi64ELNS4_4UMMA5MajorE0ELSO_0ELNSN_7ScaleInE0ELSP_0EEEEEENS4_6LayoutINS5_IJSC_SC_SC_EEENS5_IJNSA_ILi0EEESU_SU_EEEEENS5_IJNS4_10UnderscoreESX_SX_EEEEENS4_28SM100_TMA_2SM_LOAD_MULTICASTENS4_14ComposedLayoutINS4_7SwizzleILi3ELi4ELi3EEENS4_18smem_ptr_flag_bitsILi16EEENSS_INS5_IJNSA_ILi8EEESG_EEENS5_IJSG_SC_EEEEEEEvNS4_8identityENS4_18SM100_TMA_2SM_LOADES1A_vS1B_EENS_8epilogue10collective18CollectiveEpilogueINS1E_23Sm100TmaWarpSpecializedILi3ELi2ELi16ELb1ELb0EEEJNS5_IJSG_SG_SG_EEENS5_IJNSS_ISG_SC_EENSS_INS5_IJNSA_ILi16EEESB_EEENS5_IJSC_NSA_ILi32EEEEEEEEEEESI_SJ_SI_SJ_NS1E_6fusion15FusionCallbacksIS1I_NS1R_17LinearCombinationISI_fSI_fLNS_15FloatRoundStyleE2EEES1J_S1Q_JEEENS4_5SM1004TMEM4LOAD26SM100_TMEM_LOAD_32dp32b16xENS4_13SM90_TMA_LOADENS11_INS12_ILi1ELi4ELi3EEES15_NSS_INS5_IJS16_S1L_EEENS5_IJS1L_SC_EEEEEEENS4_39AutoVectorizingCopyWithAssumedAlignmentILi128EEENS4_14SM90_TMA_STOREES26_S28_S28_EEEvvEEEEvNT_6ParamsE --------------------------
	.section	.nv.shared._ZN7cutlass13device_kernelINS_4gemm6kernel13GemmUniversalIN4cute5tupleIJiiiiEEENS1_10collective13CollectiveMmaINS1_35MainloopSm100TmaUmmaWarpSpecializedILi17ELi2ELi4ENS5_IJNS4_1CILi2EEESB_NSA_ILi1EEEEEEEENS5_IJNSA_ILi128EEENSA_ILi64EEESG_EEENS_10bfloat16_tENS5_IJlSC_lEEESI_SJ_NS4_8TiledMMAINS4_8MMA_AtomIJNS4_26SM100_MMA_F16BF16_2x1SM_SSISI_SI_fLi128ELi64ELNS4_4UMMA5MajorE0ELSO_0ELNSN_7ScaleInE0ELSP_0EEEEEENS4_6LayoutINS5_IJSC_SC_SC_EEENS5_IJNSA_ILi0EEESU_SU_EEEEENS5_IJNS4_10UnderscoreESX_SX_EEEEENS4_28SM100_TMA_2SM_LOAD_MULTICASTENS4_14ComposedLayoutINS4_7SwizzleILi3ELi4ELi3EEENS4_18smem_ptr_flag_bitsILi16EEENSS_INS5_IJNSA_ILi8EEESG_EEENS5_IJSG_SC_EEEEEEEvNS4_8identityENS4_18SM100_TMA_2SM_LOADES1A_vS1B_EENS_8epilogue10collective18CollectiveEpilogueINS1E_23Sm100TmaWarpSpecializedILi3ELi2ELi16ELb1ELb0EEEJNS5_IJSG_SG_SG_EEENS5_IJNSS_ISG_SC_EENSS_INS5_IJNSA_ILi16EEESB_EEENS5_IJSC_NSA_ILi32EEEEEEEEEEESI_SJ_SI_SJ_NS1E_6fusion15FusionCallbacksIS1I_NS1R_17LinearCombinationISI_fSI_fLNS_15FloatRoundStyleE2EEES1J_S1Q_JEEENS4_5SM1004TMEM4LOAD26SM100_TMEM_LOAD_32dp32b16xENS4_13SM90_TMA_LOADENS11_INS12_ILi1ELi4ELi3EEES15_NSS_INS5_IJS16_S1L_EEENS5_IJS1L_SC_EEEEEEENS4_39AutoVectorizingCopyWithAssumedAlignmentILi128EEENS4_14SM90_TMA_STOREES26_S28_S28_EEEvvEEEEvNT_6ParamsE,"aw",@nobits
	.sectionflags	@""
	.align	16
	.zero		1024


//--------------------- .nv.shared.reserved.0     --------------------------
	.section	.nv.shared.reserved.0,"aw",@nobits
	.weak		__nv_reservedSMEM_offset_0_alias
	.size		__nv_reservedSMEM_offset_0_alias, 0, 64
	.other		__nv_reservedSMEM_offset_0_alias,@"STO_CUDA_RESERVED_SHARED STV_DEFAULT"
__nv_reservedSMEM_offset_0_alias:
	.zero		0
.nv.shared.reserved.0:
	.zero		64
	.weak		__nv_reservedSMEM_tcgen05_partition
	.type		__nv_reservedSMEM_tcgen05_partition,@object
	.size		__nv_reservedSMEM_tcgen05_partition,(.L_0 - __nv_reservedSMEM_tcgen05_partition)
__nv_reservedSMEM_tcgen05_partition:
	.zero		32
.L_0:


//--------------------- .nv.global                --------------------------
	.section	.nv.global,"aw",@nobits
.nv.global:
	.type		_ZN39_INTERNAL_03f951a7_4_k_cu_76a5ce95_82384cute1_E,@object
	.size		_ZN39_INTERNAL_03f951a7_4_k_cu_76a5ce95_82384cute1_E,(_ZN39_INTERNAL_03f951a7_4_k_cu_76a5ce95_82384cuda3std3__45__cpo6cbeginE - _ZN39_INTERNAL_03f951a7_4_k_cu_76a5ce95_82384cute1_E)
_ZN39_INTERNAL_03f951a7_4_k_cu_76a5ce95_82384cute1_E:
	.zero		1
	.type		_ZN39_INTERNAL_03f951a7_4_k_cu_76a5ce95_82384cuda3std3__45__cpo6cbeginE,@object
	.size		_ZN39_INTERNAL_03f951a7_4_k_cu_76a5ce95_82384cuda3std3__45__cpo6cbeginE,(_ZN39_INTERNAL_03f951a7_4_k_cu_76a5ce95_82384cuda3std3__48in_placeE - _ZN39_INTERNAL_03f951a7_4_k_cu_76a5ce95_82384cuda3std3__45__cpo6cbeginE)
_ZN39_INTERNAL_03f951a7_4_k_cu_76a5ce95_82384cuda3std3__45__cpo6cbeginE:
	.zero		1
	.type		_ZN39_INTERNAL_03f951a7_4_k_cu_76a5ce95_82384cuda3std3__48in_placeE,@object
	.size		_ZN39_INTERNAL_03f951a7_4_k_cu_76a5ce95_82384cuda3std3__48in_placeE,(_ZN39_INTERNAL_03f951a7_4_k_cu_76a5ce95_82384cuda3std6ranges3__45__cpo9iter_moveE - _ZN39_INTERNAL_03f951a7_4_k_cu_76a5ce95_82384cuda3std3__48in_placeE)
_ZN39_INTERNAL_03f951a7_4_k_cu_76a5ce95_82384cuda3std3__48in_placeE:
	.zero		1
	.type		_ZN39_INTERNAL_03f951a7_4_k_cu_76a5ce95_82384cuda3std6ranges3__45__cpo9iter_moveE,@object
	.size		_ZN39_INTERNAL_03f951a7_4_k_cu_76a5ce95_82384cuda3std6ranges3__45__cpo9iter_moveE,(_ZN39_INTERNAL_03f951a7_4_k_cu_76a5ce95_82384cuda3std3__45__cpo5beginE - _ZN39_INTERNAL_03f951a7_4_k_cu_76a5ce95_82384cuda3std6ranges3__45__cpo9iter_moveE)
_ZN39_INTERNAL_03f951a7_4_k_cu_76a5ce95_82384cuda3std6ranges3__45__cpo9iter_moveE:
	.zero		1
	.type		_ZN39_INTERNAL_03f951a7_4_k_cu_76a5ce95_82384cuda3std3__45__cpo5beginE,@object
	.size		_ZN39_INTERNAL_03f951a7_4_k_cu_76a5ce95_82384cuda3std3__45__cpo5beginE,(_ZN39_INTERNAL_03f951a7_4_k_cu_76a5ce95_82384cuda3std3__441_GLOBAL__N__03f951a7_4_k_cu_76a5ce95_82386ignoreE - _ZN39_INTERNAL_03f951a7_4_k_cu_76a5ce95_82384cuda3std3__45__cpo5beginE)
_ZN39_INTERNAL_03f951a7_4_k_cu_76a5ce95_82384cuda3std3__45__cpo5beginE:
	.zero		1
	.type		_ZN39_INTERNAL_03f951a7_4_k_cu_76a5ce95_82384cuda3std3__441_GLOBAL__N__03f951a7_4_k_cu_76a5ce95_82386ignoreE,@object
	.size		_ZN39_INTERNAL_03f951a7_4_k_cu_76a5ce95_82384cuda3std3__441_GLOBAL__N__03f951a7_4_k_cu_76a5ce95_82386ignoreE,(_ZN39_INTERNAL_03f951a7_4_k_cu_76a5ce95_82384cute7productE - _ZN39_INTERNAL_03f951a7_4_k_cu_76a5ce95_82384cuda3std3__441_GLOBAL__N__03f951a7_4_k_cu_76a5ce95_82386ignoreE)
_ZN39_INTERNAL_03f951a7_4_k_cu_76a5ce95_82384cuda3std3__441_GLOBAL__N__03f951a7_4_k_cu_76a5ce95_82386ignoreE:
	.zero		1
	.type		_ZN39_INTERNAL_03f951a7_4_k_cu_76a5ce95_82384cute7productE,@object
	.size		_ZN39_INTERNAL_03f951a7_4_k_cu_76a5ce95_82384cute7productE,(_ZN39_INTERNAL_03f951a7_4_k_cu_76a5ce95_82384cuda3std3__45__cpo3endE - _ZN39_INTERNAL_03f951a7_4_k_cu_76a5ce95_82384cute7productE)
_ZN39_INTERNAL_03f951a7_4_k_cu_76a5ce95_82384cute7productE:
	.zero		1
	.type		_ZN39_INTERNAL_03f951a7_4_k_cu_76a5ce95_82384cuda3std3__45__cpo3endE,@object
	.size		_ZN39_INTERNAL_03f951a7_4_k_cu_76a5ce95_82384cuda3std3__45__cpo3endE,(_ZN39_INTERNAL_03f951a7_4_k_cu_76a5ce95_82384cuda3std3__419piecewise_constructE - _ZN39_INTERNAL_03f951a7_4_k_cu_76a5ce95_82384cuda3std3__45__cpo3endE)
_ZN39_INTERNAL_03f951a7_4_k_cu_76a5ce95_82384cuda3std3__45__cpo3endE:
	.zero		1
	.type		_ZN39_INTERNAL_03f951a7_4_k_cu_76a5ce95_82384cuda3std3__419piecewise_constructE,@object
	.size		_ZN39_INTERNAL_03f951a7_4_k_cu_76a5ce95_82384cuda3std3__419piecewise_constructE,(_ZN39_INTERNAL_03f951a7_4_k_cu_76a5ce95_82384cuda3std3__45__cpo4cendE - _ZN39_INTERNAL_03f951a7_4_k_cu_76a5ce95_82384cuda3std3__419piecewise_constructE)
_ZN39_INTERNAL_03f951a7_4_k_cu_76a5ce95_82384cuda3std3__419piecewise_constructE:
	.zero		1
	.type		_ZN39_INTERNAL_03f951a7_4_k_cu_76a5ce95_82384cuda3std3__45__cpo4cendE,@object
	.size		_ZN39_INTERNAL_03f951a7_4_k_cu_76a5ce95_82384cuda3std3__45__cpo4cendE,(_ZN39_INTERNAL_03f951a7_4_k_cu_76a5ce95_82384cuda3std6ranges3__45__cpo4swapE - _ZN39_INTERNAL_03f951a7_4_k_cu_76a5ce95_82384cuda3std3__45__cpo4cendE)
_ZN39_INTERNAL_03f951a7_4_k_cu_76a5ce95_82384cuda3std3__45__cpo4cendE:
	.zero		1
	.type		_ZN39_INTERNAL_03f951a7_4_k_cu_76a5ce95_82384cuda3std6ranges3__45__cpo4swapE,@object
	.size		_ZN39_INTERNAL_03f951a7_4_k_cu_76a5ce95_82384cuda3std6ranges3__45__cpo4swapE,(.L_10 - _ZN39_INTERNAL_03f951a7_4_k_cu_76a5ce95_82384cuda3std6ranges3__45__cpo4swapE)
_ZN39_INTERNAL_03f951a7_4_k_cu_76a5ce95_82384cuda3std6ranges3__45__cpo4swapE:
	.zero		1
.L_10:


//--------------------- .nv.constant0._ZN7cutlass13device_kernelINS_4gemm6kernel13GemmUniversalIN4cute5tupleIJiiiiEEENS1_10collective13CollectiveMmaINS1_35MainloopSm100TmaUmmaWarpSpecializedILi17ELi2ELi4ENS5_IJNS4_1CILi2EEESB_NSA_ILi1EEEEEEEENS5_IJNSA_ILi128EEENSA_ILi64EEESG_EEENS_10bfloat16_tENS5_IJlSC_lEEESI_SJ_NS4_8TiledMMAINS4_8MMA_AtomIJNS4_26SM100_MMA_F16BF16_2x1SM_SSISI_SI_fLi128ELi64ELNS4_4UMMA5MajorE0ELSO_0ELNSN_7ScaleInE0ELSP_0EEEEEENS4_6LayoutINS5_IJSC_SC_SC_EEENS5_IJNSA_ILi0EEESU_SU_EEEEENS5_IJNS4_10UnderscoreESX_SX_EEEEENS4_28SM100_TMA_2SM_LOAD_MULTICASTENS4_14ComposedLayoutINS4_7SwizzleILi3ELi4ELi3EEENS4_18smem_ptr_flag_bitsILi16EEENSS_INS5_IJNSA_ILi8EEESG_EEENS5_IJSG_SC_EEEEEEEvNS4_8identityENS4_18SM100_TMA_2SM_LOADES1A_vS1B_EENS_8epilogue10collective18CollectiveEpilogueINS1E_23Sm100TmaWarpSpecializedILi3ELi2ELi16ELb1ELb0EEEJNS5_IJSG_SG_SG_EEENS5_IJNSS_ISG_SC_EENSS_INS5_IJNSA_ILi16EEESB_EEENS5_IJSC_NSA_ILi32EEEEEEEEEEESI_SJ_SI_SJ_NS1E_6fusion15FusionCallbacksIS1I_NS1R_17LinearCombinationISI_fSI_fLNS_15FloatRoundStyleE2EEES1J_S1Q_JEEENS4_5SM1004TMEM4LOAD26SM100_TMEM_LOAD_32dp32b16xENS4_13SM90_TMA_LOADENS11_INS12_ILi1ELi4ELi3EEES15_NSS_INS5_IJS16_S1L_EEENS5_IJS1L_SC_EEEEEEENS4_39AutoVectorizingCopyWithAssumedAlignmentILi128EEENS4_14SM90_TMA_STOREES26_S28_S28_EEEvvEEEEvNT_6ParamsE --------------------------
	.section	.nv.constant0._ZN7cutlass13device_kernelINS_4gemm6kernel13GemmUniversalIN4cute5tupleIJiiiiEEENS1_10collective13CollectiveMmaINS1_35MainloopSm100TmaUmmaWarpSpecializedILi17ELi2ELi4ENS5_IJNS4_1CILi2EEESB_NSA_ILi1EEEEEEEENS5_IJNSA_ILi128EEENSA_ILi64EEESG_EEENS_10bfloat16_tENS5_IJlSC_lEEESI_SJ_NS4_8TiledMMAINS4_8MMA_AtomIJNS4_26SM100_MMA_F16BF16_2x1SM_SSISI_SI_fLi128ELi64ELNS4_4UMMA5MajorE0ELSO_0ELNSN_7ScaleInE0ELSP_0EEEEEENS4_6LayoutINS5_IJSC_SC_SC_EEENS5_IJNSA_ILi0EEESU_SU_EEEEENS5_IJNS4_10UnderscoreESX_SX_EEEEENS4_28SM100_TMA_2SM_LOAD_MULTICASTENS4_14ComposedLayoutINS4_7SwizzleILi3ELi4ELi3EEENS4_18smem_ptr_flag_bitsILi16EEENSS_INS5_IJNSA_ILi8EEESG_EEENS5_IJSG_SC_EEEEEEEvNS4_8identityENS4_18SM100_TMA_2SM_LOADES1A_vS1B_EENS_8epilogue10collective18CollectiveEpilogueINS1E_23Sm100TmaWarpSpecializedILi3ELi2ELi16ELb1ELb0EEEJNS5_IJSG_SG_SG_EEENS5_IJNSS_ISG_SC_EENSS_INS5_IJNSA_ILi16EEESB_EEENS5_IJSC_NSA_ILi32EEEEEEEEEEESI_SJ_SI_SJ_NS1E_6fusion15FusionCallbacksIS1I_NS1R_17LinearCombinationISI_fSI_fLNS_15FloatRoundStyleE2EEES1J_S1Q_JEEENS4_5SM1004TMEM4LOAD26SM100_TMEM_LOAD_32dp32b16xENS4_13SM90_TMA_LOADENS11_INS12_ILi1ELi4ELi3EEES15_NSS_INS5_IJS16_S1L_EEENS5_IJS1L_SC_EEEEEEENS4_39AutoVectorizingCopyWithAssumedAlignmentILi128EEENS4_14SM90_TMA_STOREES26_S28_S28_EEEvvEEEEvNT_6ParamsE,"a",@progbits
	.sectionflags	@""
	.align	4
.nv.constant0._ZN7cutlass13device_kernelINS_4gemm6kernel13GemmUniversalIN4cute5tupleIJiiiiEEENS1_10collective13CollectiveMmaINS1_35MainloopSm100TmaUmmaWarpSpecializedILi17ELi2ELi4ENS5_IJNS4_1CILi2EEESB_NSA_ILi1EEEEEEEENS5_IJNSA_ILi128EEENSA_ILi64EEESG_EEENS_10bfloat16_tENS5_IJlSC_lEEESI_SJ_NS4_8TiledMMAINS4_8MMA_AtomIJNS4_26SM100_MMA_F16BF16_2x1SM_SSISI_SI_fLi128ELi64ELNS4_4UMMA5MajorE0ELSO_0ELNSN_7ScaleInE0ELSP_0EEEEEENS4_6LayoutINS5_IJSC_SC_SC_EEENS5_IJNSA_ILi0EEESU_SU_EEEEENS5_IJNS4_10UnderscoreESX_SX_EEEEENS4_28SM100_TMA_2SM_LOAD_MULTICASTENS4_14ComposedLayoutINS4_7SwizzleILi3ELi4ELi3EEENS4_18smem_ptr_flag_bitsILi16EEENSS_INS5_IJNSA_ILi8EEESG_EEENS5_IJSG_SC_EEEEEEEvNS4_8identityENS4_18SM100_TMA_2SM_LOADES1A_vS1B_EENS_8epilogue10collective18CollectiveEpilogueINS1E_23Sm100TmaWarpSpecializedILi3ELi2ELi16ELb1ELb0EEEJNS5_IJSG_SG_SG_EEENS5_IJNSS_ISG_SC_EENSS_INS5_IJNSA_ILi16EEESB_EEENS5_IJSC_NSA_ILi32EEEEEEEEEEESI_SJ_SI_SJ_NS1E_6fusion15FusionCallbacksIS1I_NS1R_17LinearCombinationISI_fSI_fLNS_15FloatRoundStyleE2EEES1J_S1Q_JEEENS4_5SM1004TMEM4LOAD26SM100_TMEM_LOAD_32dp32b16xENS4_13SM90_TMA_LOADENS11_INS12_ILi1ELi4ELi3EEES15_NSS_INS5_IJS16_S1L_EEENS5_IJS1L_SC_EEEEEEENS4_39AutoVectorizingCopyWithAssumedAlignmentILi128EEENS4_14SM90_TMA_STOREES26_S28_S28_EEEvvEEEEvNT_6ParamsE:
	.zero		2944


//--------------------- SYMBOLS --------------------------

	.type		.nv.reservedSmem.offset0,@object
	.size		.nv.reservedSmem.offset0,0x4
	.type		.nv.reservedSmem.cap,@object
	.size		.nv.reservedSmem.cap,0x4
	.type		__assertfail,@function
